//
// Generated by NVIDIA NVVM Compiler
//
// Compiler Build ID: CL-36424714
// Cuda compilation tools, release 13.0, V13.0.88
// Based on NVVM 20.0.0
//

.version 9.0
.target sm_100
.address_size 64

	// .globl	_Z25rgb_to_yuv422_y_c3_kernelPKhiPhiii

.visible .entry _Z25rgb_to_yuv422_y_c3_kernelPKhiPhiii(
	.param .u64 .ptr .align 1 _Z25rgb_to_yuv422_y_c3_kernelPKhiPhiii_param_0,
	.param .u32 _Z25rgb_to_yuv422_y_c3_kernelPKhiPhiii_param_1,
	.param .u64 .ptr .align 1 _Z25rgb_to_yuv422_y_c3_kernelPKhiPhiii_param_2,
	.param .u32 _Z25rgb_to_yuv422_y_c3_kernelPKhiPhiii_param_3,
	.param .u32 _Z25rgb_to_yuv422_y_c3_kernelPKhiPhiii_param_4,
	.param .u32 _Z25rgb_to_yuv422_y_c3_kernelPKhiPhiii_param_5
)
{
	.reg .pred 	%p<4>;
	.reg .b16 	%rs<7>;
	.reg .b32 	%r<21>;
	.reg .b32 	%f<7>;
	.reg .b64 	%rd<13>;

	ld.param.u64 	%rd1, [_Z25rgb_to_yuv422_y_c3_kernelPKhiPhiii_param_0];
	ld.param.u32 	%r3, [_Z25rgb_to_yuv422_y_c3_kernelPKhiPhiii_param_1];
	ld.param.u64 	%rd2, [_Z25rgb_to_yuv422_y_c3_kernelPKhiPhiii_param_2];
	ld.param.u32 	%r4, [_Z25rgb_to_yuv422_y_c3_kernelPKhiPhiii_param_3];
	ld.param.u32 	%r5, [_Z25rgb_to_yuv422_y_c3_kernelPKhiPhiii_param_4];
	ld.param.u32 	%r6, [_Z25rgb_to_yuv422_y_c3_kernelPKhiPhiii_param_5];
	mov.u32 	%r8, %ctaid.x;
	mov.u32 	%r9, %ntid.x;
	mov.u32 	%r10, %tid.x;
	mad.lo.s32 	%r1, %r8, %r9, %r10;
	mov.u32 	%r11, %ctaid.y;
	mov.u32 	%r12, %ntid.y;
	mov.u32 	%r13, %tid.y;
	mad.lo.s32 	%r14, %r11, %r12, %r13;
	setp.ge.s32 	%p1, %r1, %r5;
	setp.ge.s32 	%p2, %r14, %r6;
	or.pred  	%p3, %p1, %p2;
	@%p3 bra 	$L__BB0_2;
	cvta.to.global.u64 	%rd3, %rd1;
	cvta.to.global.u64 	%rd4, %rd2;
	mul.lo.s32 	%r15, %r3, %r14;
	cvt.s64.s32 	%rd5, %r15;
	mul.lo.s32 	%r16, %r1, 3;
	cvt.s64.s32 	%rd6, %r16;
	add.s64 	%rd7, %rd5, %rd6;
	add.s64 	%rd8, %rd3, %rd7;
	ld.global.nc.u8 	%rs1, [%rd8];
	cvt.u16.u8 	%rs2, %rs1;
	ld.global.nc.u8 	%rs3, [%rd8+1];
	cvt.u16.u8 	%rs4, %rs3;
	ld.global.nc.u8 	%rs5, [%rd8+2];
	cvt.u16.u8 	%rs6, %rs5;
	cvt.rn.f32.u16 	%f1, %rs2;
	cvt.rn.f32.u16 	%f2, %rs4;
	cvt.rn.f32.u16 	%f3, %rs6;
	mul.f32 	%f4, %f2, 0f3F1645A2;
	fma.rn.f32 	%f5, %f1, 0f3E991687, %f4;
	fma.rn.f32 	%f6, %f3, 0f3DE978D5, %f5;
	cvt.rzi.s32.f32 	%r17, %f6;
	min.s32 	%r18, %r17, 255;
	max.s32 	%r19, %r18, 0;
	mul.lo.s32 	%r20, %r4, %r14;
	cvt.s64.s32 	%rd9, %r20;
	cvt.s64.s32 	%rd10, %r1;
	add.s64 	%rd11, %rd9, %rd10;
	add.s64 	%rd12, %rd4, %rd11;
	st.global.u8 	[%rd12], %r19;
$L__BB0_2:
	ret;

}
	// .globl	_Z26rgb_to_yuv422_uv_c3_kernelPKhiPhiS1_iii
.visible .entry _Z26rgb_to_yuv422_uv_c3_kernelPKhiPhiS1_iii(
	.param .u64 .ptr .align 1 _Z26rgb_to_yuv422_uv_c3_kernelPKhiPhiS1_iii_param_0,
	.param .u32 _Z26rgb_to_yuv422_uv_c3_kernelPKhiPhiS1_iii_param_1,
	.param .u64 .ptr .align 1 _Z26rgb_to_yuv422_uv_c3_kernelPKhiPhiS1_iii_param_2,
	.param .u32 _Z26rgb_to_yuv422_uv_c3_kernelPKhiPhiS1_iii_param_3,
	.param .u64 .ptr .align 1 _Z26rgb_to_yuv422_uv_c3_kernelPKhiPhiS1_iii_param_4,
	.param .u32 _Z26rgb_to_yuv422_uv_c3_kernelPKhiPhiS1_iii_param_5,
	.param .u32 _Z26rgb_to_yuv422_uv_c3_kernelPKhiPhiS1_iii_param_6,
	.param .u32 _Z26rgb_to_yuv422_uv_c3_kernelPKhiPhiS1_iii_param_7
)
{
	.reg .pred 	%p<4>;
	.reg .b16 	%rs<21>;
	.reg .b32 	%r<33>;
	.reg .b32 	%f<29>;
	.reg .b64 	%rd<18>;

	ld.param.u64 	%rd1, [_Z26rgb_to_yuv422_uv_c3_kernelPKhiPhiS1_iii_param_0];
	ld.param.u32 	%r3, [_Z26rgb_to_yuv422_uv_c3_kernelPKhiPhiS1_iii_param_1];
	ld.param.u64 	%rd2, [_Z26rgb_to_yuv422_uv_c3_kernelPKhiPhiS1_iii_param_2];
	ld.param.u32 	%r4, [_Z26rgb_to_yuv422_uv_c3_kernelPKhiPhiS1_iii_param_3];
	ld.param.u64 	%rd3, [_Z26rgb_to_yuv422_uv_c3_kernelPKhiPhiS1_iii_param_4];
	ld.param.u32 	%r5, [_Z26rgb_to_yuv422_uv_c3_kernelPKhiPhiS1_iii_param_5];
	ld.param.u32 	%r6, [_Z26rgb_to_yuv422_uv_c3_kernelPKhiPhiS1_iii_param_6];
	ld.param.u32 	%r7, [_Z26rgb_to_yuv422_uv_c3_kernelPKhiPhiS1_iii_param_7];
	mov.u32 	%r9, %ctaid.x;
	mov.u32 	%r10, %ntid.x;
	mov.u32 	%r11, %tid.x;
	mad.lo.s32 	%r1, %r9, %r10, %r11;
	mov.u32 	%r12, %ctaid.y;
	mov.u32 	%r13, %ntid.y;
	mov.u32 	%r14, %tid.y;
	mad.lo.s32 	%r15, %r12, %r13, %r14;
	shr.s32 	%r16, %r6, 1;
	setp.ge.s32 	%p1, %r1, %r16;
	setp.ge.s32 	%p2, %r15, %r7;
	or.pred  	%p3, %p1, %p2;
	@%p3 bra 	$L__BB1_2;
	cvta.to.global.u64 	%rd4, %rd1;
	cvta.to.global.u64 	%rd5, %rd2;
	cvta.to.global.u64 	%rd6, %rd3;
	mul.lo.s32 	%r17, %r3, %r15;
	cvt.s64.s32 	%rd7, %r17;
	mul.lo.s32 	%r18, %r1, 6;
	cvt.s64.s32 	%rd8, %r18;
	add.s64 	%rd9, %rd7, %rd8;
	add.s64 	%rd10, %rd4, %rd9;
	ld.global.nc.u8 	%rs1, [%rd10];
	cvt.u16.u8 	%rs2, %rs1;
	ld.global.nc.u8 	%rs3, [%rd10+1];
	cvt.u16.u8 	%rs4, %rs3;
	ld.global.nc.u8 	%rs5, [%rd10+2];
	cvt.u16.u8 	%rs6, %rs5;
	cvt.rn.f32.u16 	%f1, %rs2;
	cvt.rn.f32.u16 	%f2, %rs4;
	cvt.rn.f32.u16 	%f3, %rs6;
	mul.f32 	%f4, %f1, 0fBE16872B;
	mul.f32 	%f5, %f2, 0f3E93F7CF;
	sub.f32 	%f6, %f4, %f5;
	fma.rn.f32 	%f7, %f3, 0f3EDF3B64, %f6;
	add.f32 	%f8, %f7, 0f43000000;
	mul.f32 	%f9, %f1, 0f3F1D70A4;
	mul.f32 	%f10, %f2, 0f3F03D70A;
	sub.f32 	%f11, %f9, %f10;
	mul.f32 	%f12, %f3, 0f3DCCCCCD;
	sub.f32 	%f13, %f11, %f12;
	add.f32 	%f14, %f13, 0f43000000;
	cvt.rzi.s32.f32 	%r19, %f8;
	cvt.rzi.s32.f32 	%r20, %f14;
	min.s32 	%r21, %r19, 255;
	max.s32 	%r22, %r21, 0;
	min.s32 	%r23, %r20, 255;
	max.s32 	%r24, %r23, 0;
	ld.global.nc.u8 	%rs7, [%rd10+3];
	cvt.u16.u8 	%rs8, %rs7;
	ld.global.nc.u8 	%rs9, [%rd10+4];
	cvt.u16.u8 	%rs10, %rs9;
	ld.global.nc.u8 	%rs11, [%rd10+5];
	cvt.u16.u8 	%rs12, %rs11;
	cvt.rn.f32.u16 	%f15, %rs8;
	cvt.rn.f32.u16 	%f16, %rs10;
	cvt.rn.f32.u16 	%f17, %rs12;
	mul.f32 	%f18, %f15, 0fBE16872B;
	mul.f32 	%f19, %f16, 0f3E93F7CF;
	sub.f32 	%f20, %f18, %f19;
	fma.rn.f32 	%f21, %f17, 0f3EDF3B64, %f20;
	add.f32 	%f22, %f21, 0f43000000;
	mul.f32 	%f23, %f15, 0f3F1D70A4;
	mul.f32 	%f24, %f16, 0f3F03D70A;
	sub.f32 	%f25, %f23, %f24;
	mul.f32 	%f26, %f17, 0f3DCCCCCD;
	sub.f32 	%f27, %f25, %f26;
	add.f32 	%f28, %f27, 0f43000000;
	cvt.rzi.s32.f32 	%r25, %f22;
	cvt.rzi.s32.f32 	%r26, %f28;
	min.s32 	%r27, %r25, 255;
	max.s32 	%r28, %r27, 0;
	min.s32 	%r29, %r26, 255;
	max.s32 	%r30, %r29, 0;
	mul.lo.s32 	%r31, %r4, %r15;
	cvt.s64.s32 	%rd11, %r31;
	mul.lo.s32 	%r32, %r5, %r15;
	cvt.s64.s32 	%rd12, %r32;
	cvt.u16.u32 	%rs13, %r22;
	cvt.u16.u32 	%rs14, %r28;
	add.s16 	%rs15, %rs14, %rs13;
	shr.u16 	%rs16, %rs15, 1;
	cvt.s64.s32 	%rd13, %r1;
	add.s64 	%rd14, %rd11, %rd13;
	add.s64 	%rd15, %rd5, %rd14;
	st.global.u8 	[%rd15], %rs16;
	cvt.u16.u32 	%rs17, %r24;
	cvt.u16.u32 	%rs18, %r30;
	add.s16 	%rs19, %rs18, %rs17;
	shr.u16 	%rs20, %rs19, 1;
	add.s64 	%rd16, %rd12, %rd13;
	add.s64 	%rd17, %rd6, %rd16;
	st.global.u8 	[%rd17], %rs20;
$L__BB1_2:
	ret;

}
	// .globl	_Z25rgb_to_yuv422_y_p3_kernelPKhS0_S0_iPhiii
.visible .entry _Z25rgb_to_yuv422_y_p3_kernelPKhS0_S0_iPhiii(
	.param .u64 .ptr .align 1 _Z25rgb_to_yuv422_y_p3_kernelPKhS0_S0_iPhiii_param_0,
	.param .u64 .ptr .align 1 _Z25rgb_to_yuv422_y_p3_kernelPKhS0_S0_iPhiii_param_1,
	.param .u64 .ptr .align 1 _Z25rgb_to_yuv422_y_p3_kernelPKhS0_S0_iPhiii_param_2,
	.param .u32 _Z25rgb_to_yuv422_y_p3_kernelPKhS0_S0_iPhiii_param_3,
	.param .u64 .ptr .align 1 _Z25rgb_to_yuv422_y_p3_kernelPKhS0_S0_iPhiii_param_4,
	.param .u32 _Z25rgb_to_yuv422_y_p3_kernelPKhS0_S0_iPhiii_param_5,
	.param .u32 _Z25rgb_to_yuv422_y_p3_kernelPKhS0_S0_iPhiii_param_6,
	.param .u32 _Z25rgb_to_yuv422_y_p3_kernelPKhS0_S0_iPhiii_param_7
)
{
	.reg .pred 	%p<4>;
	.reg .b16 	%rs<7>;
	.reg .b32 	%r<20>;
	.reg .b32 	%f<7>;
	.reg .b64 	%rd<18>;

	ld.param.u64 	%rd1, [_Z25rgb_to_yuv422_y_p3_kernelPKhS0_S0_iPhiii_param_0];
	ld.param.u64 	%rd2, [_Z25rgb_to_yuv422_y_p3_kernelPKhS0_S0_iPhiii_param_1];
	ld.param.u64 	%rd3, [_Z25rgb_to_yuv422_y_p3_kernelPKhS0_S0_iPhiii_param_2];
	ld.param.u32 	%r3, [_Z25rgb_to_yuv422_y_p3_kernelPKhS0_S0_iPhiii_param_3];
	ld.param.u64 	%rd4, [_Z25rgb_to_yuv422_y_p3_kernelPKhS0_S0_iPhiii_param_4];
	ld.param.u32 	%r4, [_Z25rgb_to_yuv422_y_p3_kernelPKhS0_S0_iPhiii_param_5];
	ld.param.u32 	%r5, [_Z25rgb_to_yuv422_y_p3_kernelPKhS0_S0_iPhiii_param_6];
	ld.param.u32 	%r6, [_Z25rgb_to_yuv422_y_p3_kernelPKhS0_S0_iPhiii_param_7];
	mov.u32 	%r8, %ctaid.x;
	mov.u32 	%r9, %ntid.x;
	mov.u32 	%r10, %tid.x;
	mad.lo.s32 	%r1, %r8, %r9, %r10;
	mov.u32 	%r11, %ctaid.y;
	mov.u32 	%r12, %ntid.y;
	mov.u32 	%r13, %tid.y;
	mad.lo.s32 	%r14, %r11, %r12, %r13;
	setp.ge.s32 	%p1, %r1, %r5;
	setp.ge.s32 	%p2, %r14, %r6;
	or.pred  	%p3, %p1, %p2;
	@%p3 bra 	$L__BB2_2;
	cvta.to.global.u64 	%rd5, %rd1;
	cvta.to.global.u64 	%rd6, %rd2;
	cvta.to.global.u64 	%rd7, %rd3;
	cvta.to.global.u64 	%rd8, %rd4;
	mul.lo.s32 	%r15, %r3, %r14;
	cvt.s64.s32 	%rd9, %r15;
	cvt.s64.s32 	%rd10, %r1;
	add.s64 	%rd11, %rd9, %rd10;
	add.s64 	%rd12, %rd5, %rd11;
	ld.global.nc.u8 	%rs1, [%rd12];
	cvt.u16.u8 	%rs2, %rs1;
	add.s64 	%rd13, %rd6, %rd11;
	ld.global.nc.u8 	%rs3, [%rd13];
	cvt.u16.u8 	%rs4, %rs3;
	add.s64 	%rd14, %rd7, %rd11;
	ld.global.nc.u8 	%rs5, [%rd14];
	cvt.u16.u8 	%rs6, %rs5;
	cvt.rn.f32.u16 	%f1, %rs2;
	cvt.rn.f32.u16 	%f2, %rs4;
	cvt.rn.f32.u16 	%f3, %rs6;
	mul.f32 	%f4, %f2, 0f3F1645A2;
	fma.rn.f32 	%f5, %f1, 0f3E991687, %f4;
	fma.rn.f32 	%f6, %f3, 0f3DE978D5, %f5;
	cvt.rzi.s32.f32 	%r16, %f6;
	min.s32 	%r17, %r16, 255;
	max.s32 	%r18, %r17, 0;
	mul.lo.s32 	%r19, %r4, %r14;
	cvt.s64.s32 	%rd15, %r19;
	add.s64 	%rd16, %rd15, %rd10;
	add.s64 	%rd17, %rd8, %rd16;
	st.global.u8 	[%rd17], %r18;
$L__BB2_2:
	ret;

}
	// .globl	_Z26rgb_to_yuv422_uv_p3_kernelPKhS0_S0_iPhiS1_iii
.visible .entry _Z26rgb_to_yuv422_uv_p3_kernelPKhS0_S0_iPhiS1_iii(
	.param .u64 .ptr .align 1 _Z26rgb_to_yuv422_uv_p3_kernelPKhS0_S0_iPhiS1_iii_param_0,
	.param .u64 .ptr .align 1 _Z26rgb_to_yuv422_uv_p3_kernelPKhS0_S0_iPhiS1_iii_param_1,
	.param .u64 .ptr .align 1 _Z26rgb_to_yuv422_uv_p3_kernelPKhS0_S0_iPhiS1_iii_param_2,
	.param .u32 _Z26rgb_to_yuv422_uv_p3_kernelPKhS0_S0_iPhiS1_iii_param_3,
	.param .u64 .ptr .align 1 _Z26rgb_to_yuv422_uv_p3_kernelPKhS0_S0_iPhiS1_iii_param_4,
	.param .u32 _Z26rgb_to_yuv422_uv_p3_kernelPKhS0_S0_iPhiS1_iii_param_5,
	.param .u64 .ptr .align 1 _Z26rgb_to_yuv422_uv_p3_kernelPKhS0_S0_iPhiS1_iii_param_6,
	.param .u32 _Z26rgb_to_yuv422_uv_p3_kernelPKhS0_S0_iPhiS1_iii_param_7,
	.param .u32 _Z26rgb_to_yuv422_uv_p3_kernelPKhS0_S0_iPhiS1_iii_param_8,
	.param .u32 _Z26rgb_to_yuv422_uv_p3_kernelPKhS0_S0_iPhiS1_iii_param_9
)
{
	.reg .pred 	%p<4>;
	.reg .b16 	%rs<21>;
	.reg .b32 	%r<33>;
	.reg .b32 	%f<29>;
	.reg .b64 	%rd<24>;

	ld.param.u64 	%rd1, [_Z26rgb_to_yuv422_uv_p3_kernelPKhS0_S0_iPhiS1_iii_param_0];
	ld.param.u64 	%rd2, [_Z26rgb_to_yuv422_uv_p3_kernelPKhS0_S0_iPhiS1_iii_param_1];
	ld.param.u64 	%rd3, [_Z26rgb_to_yuv422_uv_p3_kernelPKhS0_S0_iPhiS1_iii_param_2];
	ld.param.u32 	%r3, [_Z26rgb_to_yuv422_uv_p3_kernelPKhS0_S0_iPhiS1_iii_param_3];
	ld.param.u64 	%rd4, [_Z26rgb_to_yuv422_uv_p3_kernelPKhS0_S0_iPhiS1_iii_param_4];
	ld.param.u32 	%r4, [_Z26rgb_to_yuv422_uv_p3_kernelPKhS0_S0_iPhiS1_iii_param_5];
	ld.param.u64 	%rd5, [_Z26rgb_to_yuv422_uv_p3_kernelPKhS0_S0_iPhiS1_iii_param_6];
	ld.param.u32 	%r5, [_Z26rgb_to_yuv422_uv_p3_kernelPKhS0_S0_iPhiS1_iii_param_7];
	ld.param.u32 	%r6, [_Z26rgb_to_yuv422_uv_p3_kernelPKhS0_S0_iPhiS1_iii_param_8];
	ld.param.u32 	%r7, [_Z26rgb_to_yuv422_uv_p3_kernelPKhS0_S0_iPhiS1_iii_param_9];
	mov.u32 	%r9, %ctaid.x;
	mov.u32 	%r10, %ntid.x;
	mov.u32 	%r11, %tid.x;
	mad.lo.s32 	%r1, %r9, %r10, %r11;
	mov.u32 	%r12, %ctaid.y;
	mov.u32 	%r13, %ntid.y;
	mov.u32 	%r14, %tid.y;
	mad.lo.s32 	%r15, %r12, %r13, %r14;
	shr.s32 	%r16, %r6, 1;
	setp.ge.s32 	%p1, %r1, %r16;
	setp.ge.s32 	%p2, %r15, %r7;
	or.pred  	%p3, %p1, %p2;
	@%p3 bra 	$L__BB3_2;
	cvta.to.global.u64 	%rd6, %rd1;
	cvta.to.global.u64 	%rd7, %rd2;
	cvta.to.global.u64 	%rd8, %rd3;
	cvta.to.global.u64 	%rd9, %rd4;
	cvta.to.global.u64 	%rd10, %rd5;
	shl.b32 	%r17, %r1, 1;
	mul.lo.s32 	%r18, %r3, %r15;
	cvt.s64.s32 	%rd11, %r18;
	cvt.s64.s32 	%rd12, %r17;
	add.s64 	%rd13, %rd11, %rd12;
	add.s64 	%rd14, %rd6, %rd13;
	ld.global.nc.u8 	%rs1, [%rd14];
	cvt.u16.u8 	%rs2, %rs1;
	add.s64 	%rd15, %rd7, %rd13;
	ld.global.nc.u8 	%rs3, [%rd15];
	cvt.u16.u8 	%rs4, %rs3;
	add.s64 	%rd16, %rd8, %rd13;
	ld.global.nc.u8 	%rs5, [%rd16];
	cvt.u16.u8 	%rs6, %rs5;
	cvt.rn.f32.u16 	%f1, %rs2;
	cvt.rn.f32.u16 	%f2, %rs4;
	cvt.rn.f32.u16 	%f3, %rs6;
	mul.f32 	%f4, %f1, 0fBE16872B;
	mul.f32 	%f5, %f2, 0f3E93F7CF;
	sub.f32 	%f6, %f4, %f5;
	fma.rn.f32 	%f7, %f3, 0f3EDF3B64, %f6;
	add.f32 	%f8, %f7, 0f43000000;
	mul.f32 	%f9, %f1, 0f3F1D70A4;
	mul.f32 	%f10, %f2, 0f3F03D70A;
	sub.f32 	%f11, %f9, %f10;
	mul.f32 	%f12, %f3, 0f3DCCCCCD;
	sub.f32 	%f13, %f11, %f12;
	add.f32 	%f14, %f13, 0f43000000;
	cvt.rzi.s32.f32 	%r19, %f8;
	cvt.rzi.s32.f32 	%r20, %f14;
	min.s32 	%r21, %r19, 255;
	max.s32 	%r22, %r21, 0;
	min.s32 	%r23, %r20, 255;
	max.s32 	%r24, %r23, 0;
	ld.global.nc.u8 	%rs7, [%rd14+1];
	cvt.u16.u8 	%rs8, %rs7;
	ld.global.nc.u8 	%rs9, [%rd15+1];
	cvt.u16.u8 	%rs10, %rs9;
	ld.global.nc.u8 	%rs11, [%rd16+1];
	cvt.u16.u8 	%rs12, %rs11;
	cvt.rn.f32.u16 	%f15, %rs8;
	cvt.rn.f32.u16 	%f16, %rs10;
	cvt.rn.f32.u16 	%f17, %rs12;
	mul.f32 	%f18, %f15, 0fBE16872B;
	mul.f32 	%f19, %f16, 0f3E93F7CF;
	sub.f32 	%f20, %f18, %f19;
	fma.rn.f32 	%f21, %f17, 0f3EDF3B64, %f20;
	add.f32 	%f22, %f21, 0f43000000;
	mul.f32 	%f23, %f15, 0f3F1D70A4;
	mul.f32 	%f24, %f16, 0f3F03D70A;
	sub.f32 	%f25, %f23, %f24;
	mul.f32 	%f26, %f17, 0f3DCCCCCD;
	sub.f32 	%f27, %f25, %f26;
	add.f32 	%f28, %f27, 0f43000000;
	cvt.rzi.s32.f32 	%r25, %f22;
	cvt.rzi.s32.f32 	%r26, %f28;
	min.s32 	%r27, %r25, 255;
	max.s32 	%r28, %r27, 0;
	min.s32 	%r29, %r26, 255;
	max.s32 	%r30, %r29, 0;
	mul.lo.s32 	%r31, %r4, %r15;
	cvt.s64.s32 	%rd17, %r31;
	mul.lo.s32 	%r32, %r5, %r15;
	cvt.s64.s32 	%rd18, %r32;
	cvt.u16.u32 	%rs13, %r22;
	cvt.u16.u32 	%rs14, %r28;
	add.s16 	%rs15, %rs14, %rs13;
	shr.u16 	%rs16, %rs15, 1;
	cvt.s64.s32 	%rd19, %r1;
	add.s64 	%rd20, %rd17, %rd19;
	add.s64 	%rd21, %rd9, %rd20;
	st.global.u8 	[%rd21], %rs16;
	cvt.u16.u32 	%rs17, %r24;
	cvt.u16.u32 	%rs18, %r30;
	add.s16 	%rs19, %rs18, %rs17;
	shr.u16 	%rs20, %rs19, 1;
	add.s64 	%rd22, %rd18, %rd19;
	add.s64 	%rd23, %rd10, %rd22;
	st.global.u8 	[%rd23], %rs20;
$L__BB3_2:
	ret;

}
	// .globl	_Z23rgb_to_yuv422_c2_kernelPKhiPhiii
.visible .entry _Z23rgb_to_yuv422_c2_kernelPKhiPhiii(
	.param .u64 .ptr .align 1 _Z23rgb_to_yuv422_c2_kernelPKhiPhiii_param_0,
	.param .u32 _Z23rgb_to_yuv422_c2_kernelPKhiPhiii_param_1,
	.param .u64 .ptr .align 1 _Z23rgb_to_yuv422_c2_kernelPKhiPhiii_param_2,
	.param .u32 _Z23rgb_to_yuv422_c2_kernelPKhiPhiii_param_3,
	.param .u32 _Z23rgb_to_yuv422_c2_kernelPKhiPhiii_param_4,
	.param .u32 _Z23rgb_to_yuv422_c2_kernelPKhiPhiii_param_5
)
{
	.reg .pred 	%p<4>;
	.reg .b16 	%rs<21>;
	.reg .b32 	%r<38>;
	.reg .b32 	%f<35>;
	.reg .b64 	%rd<13>;

	ld.param.u64 	%rd1, [_Z23rgb_to_yuv422_c2_kernelPKhiPhiii_param_0];
	ld.param.u32 	%r3, [_Z23rgb_to_yuv422_c2_kernelPKhiPhiii_param_1];
	ld.param.u64 	%rd2, [_Z23rgb_to_yuv422_c2_kernelPKhiPhiii_param_2];
	ld.param.u32 	%r4, [_Z23rgb_to_yuv422_c2_kernelPKhiPhiii_param_3];
	ld.param.u32 	%r5, [_Z23rgb_to_yuv422_c2_kernelPKhiPhiii_param_4];
	ld.param.u32 	%r6, [_Z23rgb_to_yuv422_c2_kernelPKhiPhiii_param_5];
	mov.u32 	%r8, %ctaid.x;
	mov.u32 	%r9, %ntid.x;
	mov.u32 	%r10, %tid.x;
	mad.lo.s32 	%r1, %r8, %r9, %r10;
	mov.u32 	%r11, %ctaid.y;
	mov.u32 	%r12, %ntid.y;
	mov.u32 	%r13, %tid.y;
	mad.lo.s32 	%r14, %r11, %r12, %r13;
	shr.s32 	%r15, %r5, 1;
	setp.ge.s32 	%p1, %r1, %r15;
	setp.ge.s32 	%p2, %r14, %r6;
	or.pred  	%p3, %p1, %p2;
	@%p3 bra 	$L__BB4_2;
	cvta.to.global.u64 	%rd3, %rd1;
	cvta.to.global.u64 	%rd4, %rd2;
	mul.lo.s32 	%r16, %r3, %r14;
	cvt.s64.s32 	%rd5, %r16;
	mul.lo.s32 	%r17, %r4, %r14;
	cvt.s64.s32 	%rd6, %r17;
	mul.lo.s32 	%r18, %r1, 6;
	cvt.s64.s32 	%rd7, %r18;
	add.s64 	%rd8, %rd5, %rd7;
	add.s64 	%rd9, %rd3, %rd8;
	ld.global.nc.u8 	%rs1, [%rd9];
	cvt.u16.u8 	%rs2, %rs1;
	ld.global.nc.u8 	%rs3, [%rd9+1];
	cvt.u16.u8 	%rs4, %rs3;
	ld.global.nc.u8 	%rs5, [%rd9+2];
	cvt.u16.u8 	%rs6, %rs5;
	cvt.rn.f32.u16 	%f1, %rs2;
	cvt.rn.f32.u16 	%f2, %rs4;
	cvt.rn.f32.u16 	%f3, %rs6;
	mul.f32 	%f4, %f2, 0f3F1645A2;
	fma.rn.f32 	%f5, %f1, 0f3E991687, %f4;
	fma.rn.f32 	%f6, %f3, 0f3DE978D5, %f5;
	mul.f32 	%f7, %f1, 0fBE16872B;
	mul.f32 	%f8, %f2, 0f3E93F7CF;
	sub.f32 	%f9, %f7, %f8;
	fma.rn.f32 	%f10, %f3, 0f3EDF3B64, %f9;
	add.f32 	%f11, %f10, 0f43000000;
	mul.f32 	%f12, %f1, 0f3F1D70A4;
	mul.f32 	%f13, %f2, 0f3F03D70A;
	sub.f32 	%f14, %f12, %f13;
	mul.f32 	%f15, %f3, 0f3DCCCCCD;
	sub.f32 	%f16, %f14, %f15;
	add.f32 	%f17, %f16, 0f43000000;
	cvt.rzi.s32.f32 	%r19, %f6;
	cvt.rzi.s32.f32 	%r20, %f11;
	cvt.rzi.s32.f32 	%r21, %f17;
	min.s32 	%r22, %r19, 255;
	max.s32 	%r23, %r22, 0;
	min.s32 	%r24, %r20, 255;
	max.s32 	%r25, %r24, 0;
	min.s32 	%r26, %r21, 255;
	max.s32 	%r27, %r26, 0;
	ld.global.nc.u8 	%rs7, [%rd9+3];
	cvt.u16.u8 	%rs8, %rs7;
	ld.global.nc.u8 	%rs9, [%rd9+4];
	cvt.u16.u8 	%rs10, %rs9;
	ld.global.nc.u8 	%rs11, [%rd9+5];
	cvt.u16.u8 	%rs12, %rs11;
	cvt.rn.f32.u16 	%f18, %rs8;
	cvt.rn.f32.u16 	%f19, %rs10;
	cvt.rn.f32.u16 	%f20, %rs12;
	mul.f32 	%f21, %f19, 0f3F1645A2;
	fma.rn.f32 	%f22, %f18, 0f3E991687, %f21;
	fma.rn.f32 	%f23, %f20, 0f3DE978D5, %f22;
	mul.f32 	%f24, %f18, 0fBE16872B;
	mul.f32 	%f25, %f19, 0f3E93F7CF;
	sub.f32 	%f26, %f24, %f25;
	fma.rn.f32 	%f27, %f20, 0f3EDF3B64, %f26;
	add.f32 	%f28, %f27, 0f43000000;
	mul.f32 	%f29, %f18, 0f3F1D70A4;
	mul.f32 	%f30, %f19, 0f3F03D70A;
	sub.f32 	%f31, %f29, %f30;
	mul.f32 	%f32, %f20, 0f3DCCCCCD;
	sub.f32 	%f33, %f31, %f32;
	add.f32 	%f34, %f33, 0f43000000;
	cvt.rzi.s32.f32 	%r28, %f23;
	cvt.rzi.s32.f32 	%r29, %f28;
	cvt.rzi.s32.f32 	%r30, %f34;
	min.s32 	%r31, %r28, 255;
	max.s32 	%r32, %r31, 0;
	min.s32 	%r33, %r29, 255;
	max.s32 	%r34, %r33, 0;
	min.s32 	%r35, %r30, 255;
	max.s32 	%r36, %r35, 0;
	cvt.u16.u32 	%rs13, %r25;
	cvt.u16.u32 	%rs14, %r34;
	add.s16 	%rs15, %rs14, %rs13;
	shr.u16 	%rs16, %rs15, 1;
	cvt.u16.u32 	%rs17, %r27;
	cvt.u16.u32 	%rs18, %r36;
	add.s16 	%rs19, %rs18, %rs17;
	shr.u16 	%rs20, %rs19, 1;
	shl.b32 	%r37, %r1, 2;
	cvt.s64.s32 	%rd10, %r37;
	add.s64 	%rd11, %rd6, %rd10;
	add.s64 	%rd12, %rd4, %rd11;
	st.global.u8 	[%rd12], %r23;
	st.global.u8 	[%rd12+1], %rs16;
	st.global.u8 	[%rd12+2], %r32;
	st.global.u8 	[%rd12+3], %rs20;
$L__BB4_2:
	ret;

}


// ===== COMPILED SASS (sm_100) =====

	.target	sm_100

	.elftype	@"ET_EXEC"


//--------------------- .note.nv.tkinfo           --------------------------
	.section	.note.nv.tkinfo,"",@"SHT_NOTE"
	.sectionflags	@"SHF_NOTE_NV_TKINFO"
	.tkinfo
        /*0018*/ 	.word	0x00000002
        /*0030*/ 	.string	""
        /*0030*/ 	.string	"ptxas"
        /*0030*/ 	.string	"Cuda compilation tools, release 13.0, V13.0.88"
        /*0030*/ 	.string	"Build cuda_13.0.r13.0/compiler.36424714_0"
        /*0030*/ 	.string	"-arch sm_100 -m 64 "



//--------------------- .note.nv.cuinfo           --------------------------
	.section	.note.nv.cuinfo,"",@"SHT_NOTE"
	.sectionflags	@"SHF_NOTE_NV_CUINFO"
        /*0018*/ 	.short	0x0002
        /*001a*/ 	.short	0x0064
        /*001c*/ 	.short	0x0082
	.zero		2


//--------------------- .nv.info                  --------------------------
	.section	.nv.info,"",@"SHT_CUDA_INFO"
	.align	4


	//----- nvinfo : EIATTR_REGCOUNT
	.align		4
        /*0000*/ 	.byte	0x04, 0x2f
        /*0002*/ 	.short	(.L_1 - .L_0)
	.align		4
.L_0:
        /*0004*/ 	.word	index@(_Z25rgb_to_yuv422_y_c3_kernelPKhiPhiii)
        /*0008*/ 	.word	0x0000000a


	//----- nvinfo : EIATTR_FRAME_SIZE
	.align		4
.L_1:
        /*000c*/ 	.byte	0x04, 0x11
        /*000e*/ 	.short	(.L_3 - .L_2)
	.align		4
.L_2:
        /*0010*/ 	.word	index@(_Z25rgb_to_yuv422_y_c3_kernelPKhiPhiii)
        /*0014*/ 	.word	0x00000000


	//----- nvinfo : EIATTR_REGCOUNT
	.align		4
.L_3:
        /*0018*/ 	.byte	0x04, 0x2f
        /*001a*/ 	.short	(.L_5 - .L_4)
	.align		4
.L_4:
        /*001c*/ 	.word	index@(_Z26rgb_to_yuv422_uv_c3_kernelPKhiPhiS1_iii)
        /*0020*/ 	.word	0x0000000e


	//----- nvinfo : EIATTR_FRAME_SIZE
	.align		4
.L_5:
        /*0024*/ 	.byte	0x04, 0x11
        /*0026*/ 	.short	(.L_7 - .L_6)
	.align		4
.L_6:
        /*0028*/ 	.word	index@(_Z26rgb_to_yuv422_uv_c3_kernelPKhiPhiS1_iii)
        /*002c*/ 	.word	0x00000000


	//----- nvinfo : EIATTR_REGCOUNT
	.align		4
.L_7:
        /*0030*/ 	.byte	0x04, 0x2f
        /*0032*/ 	.short	(.L_9 - .L_8)
	.align		4
.L_8:
        /*0034*/ 	.word	index@(_Z25rgb_to_yuv422_y_p3_kernelPKhS0_S0_iPhiii)
        /*0038*/ 	.word	0x00000011


	//----- nvinfo : EIATTR_FRAME_SIZE
	.align		4
.L_9:
        /*003c*/ 	.byte	0x04, 0x11
        /*003e*/ 	.short	(.L_11 - .L_10)
	.align		4
.L_10:
        /*0040*/ 	.word	index@(_Z25rgb_to_yuv422_y_p3_kernelPKhS0_S0_iPhiii)
        /*0044*/ 	.word	0x00000000


	//----- nvinfo : EIATTR_REGCOUNT
	.align		4
.L_11:
        /*0048*/ 	.byte	0x04, 0x2f
        /*004a*/ 	.short	(.L_13 - .L_12)
	.align		4
.L_12:
        /*004c*/ 	.word	index@(_Z26rgb_to_yuv422_uv_p3_kernelPKhS0_S0_iPhiS1_iii)
        /*0050*/ 	.word	0x00000012


	//----- nvinfo : EIATTR_FRAME_SIZE
	.align		4
.L_13:
        /*0054*/ 	.byte	0x04, 0x11
        /*0056*/ 	.short	(.L_15 - .L_14)
	.align		4
.L_14:
        /*0058*/ 	.word	index@(_Z26rgb_to_yuv422_uv_p3_kernelPKhS0_S0_iPhiS1_iii)
        /*005c*/ 	.word	0x00000000


	//----- nvinfo : EIATTR_REGCOUNT
	.align		4
.L_15:
        /*0060*/ 	.byte	0x04, 0x2f
        /*0062*/ 	.short	(.L_17 - .L_16)
	.align		4
.L_16:
        /*0064*/ 	.word	index@(_Z23rgb_to_yuv422_c2_kernelPKhiPhiii)
        /*0068*/ 	.word	0x00000010


	//----- nvinfo : EIATTR_FRAME_SIZE
	.align		4
.L_17:
        /*006c*/ 	.byte	0x04, 0x11
        /*006e*/ 	.short	(.L_19 - .L_18)
	.align		4
.L_18:
        /*0070*/ 	.word	index@(_Z23rgb_to_yuv422_c2_kernelPKhiPhiii)
        /*0074*/ 	.word	0x00000000


	//----- nvinfo : EIATTR_MIN_STACK_SIZE
	.align		4
.L_19:
        /*0078*/ 	.byte	0x04, 0x12
        /*007a*/ 	.short	(.L_21 - .L_20)
	.align		4
.L_20:
        /*007c*/ 	.word	index@(_Z23rgb_to_yuv422_c2_kernelPKhiPhiii)
        /*0080*/ 	.word	0x00000000


	//----- nvinfo : EIATTR_MIN_STACK_SIZE
	.align		4
.L_21:
        /*0084*/ 	.byte	0x04, 0x12
        /*0086*/ 	.short	(.L_23 - .L_22)
	.align		4
.L_22:
        /*0088*/ 	.word	index@(_Z26rgb_to_yuv422_uv_p3_kernelPKhS0_S0_iPhiS1_iii)
        /*008c*/ 	.word	0x00000000


	//----- nvinfo : EIATTR_MIN_STACK_SIZE
	.align		4
.L_23:
        /*0090*/ 	.byte	0x04, 0x12
        /*0092*/ 	.short	(.L_25 - .L_24)
	.align		4
.L_24:
        /*0094*/ 	.word	index@(_Z25rgb_to_yuv422_y_p3_kernelPKhS0_S0_iPhiii)
        /*0098*/ 	.word	0x00000000


	//----- nvinfo : EIATTR_MIN_STACK_SIZE
	.align		4
.L_25:
        /*009c*/ 	.byte	0x04, 0x12
        /*009e*/ 	.short	(.L_27 - .L_26)
	.align		4
.L_26:
        /*00a0*/ 	.word	index@(_Z26rgb_to_yuv422_uv_c3_kernelPKhiPhiS1_iii)
        /*00a4*/ 	.word	0x00000000


	//----- nvinfo : EIATTR_MIN_STACK_SIZE
	.align		4
.L_27:
        /*00a8*/ 	.byte	0x04, 0x12
        /*00aa*/ 	.short	(.L_29 - .L_28)
	.align		4
.L_28:
        /*00ac*/ 	.word	index@(_Z25rgb_to_yuv422_y_c3_kernelPKhiPhiii)
        /*00b0*/ 	.word	0x00000000
.L_29:


//--------------------- .nv.compat                --------------------------
	.section	.nv.compat,"",@"SHT_CUDA_COMPAT_INFO"
	.align	4
        /*0000*/ 	.byte	0x02, 0x09, 0x00, 0x00, 0x02, 0x02, 0x01, 0x00, 0x02, 0x05, 0x05, 0x00, 0x03, 0x07, 0x01, 0x01
        /*0010*/ 	.byte	0x02, 0x03, 0x00, 0x00, 0x02, 0x06, 0x01, 0x00, 0x04, 0x0b, 0x08, 0x00, 0x09, 0x00, 0x00, 0x00
        /*0020*/ 	.byte	0x00, 0x00, 0x00, 0x00


//--------------------- .nv.info._Z23rgb_to_yuv422_c2_kernelPKhiPhiii --------------------------
	.section	.nv.info._Z23rgb_to_yuv422_c2_kernelPKhiPhiii,"",@"SHT_CUDA_INFO"
	.sectionflags	@""
	.align	4


	//----- nvinfo : EIATTR_CUDA_API_VERSION
	.align		4
        /*0000*/ 	.byte	0x04, 0x37
        /*0002*/ 	.short	(.L_31 - .L_30)
.L_30:
        /*0004*/ 	.word	0x00000082


	//----- nvinfo : EIATTR_KPARAM_INFO
	.align		4
.L_31:
        /*0008*/ 	.byte	0x04, 0x17
        /*000a*/ 	.short	(.L_33 - .L_32)
.L_32:
        /*000c*/ 	.word	0x00000000
        /*0010*/ 	.short	0x0005
        /*0012*/ 	.short	0x0020
        /*0014*/ 	.byte	0x00, 0xf0, 0x11, 0x00


	//----- nvinfo : EIATTR_KPARAM_INFO
	.align		4
.L_33:
        /*0018*/ 	.byte	0x04, 0x17
        /*001a*/ 	.short	(.L_35 - .L_34)
.L_34:
        /*001c*/ 	.word	0x00000000
        /*0020*/ 	.short	0x0004
        /*0022*/ 	.short	0x001c
        /*0024*/ 	.byte	0x00, 0xf0, 0x11, 0x00


	//----- nvinfo : EIATTR_KPARAM_INFO
	.align		4
.L_35:
        /*0028*/ 	.byte	0x04, 0x17
        /*002a*/ 	.short	(.L_37 - .L_36)
.L_36:
        /*002c*/ 	.word	0x00000000
        /*0030*/ 	.short	0x0003
        /*0032*/ 	.short	0x0018
        /*0034*/ 	.byte	0x00, 0xf0, 0x11, 0x00


	//----- nvinfo : EIATTR_KPARAM_INFO
	.align		4
.L_37:
        /*0038*/ 	.byte	0x04, 0x17
        /*003a*/ 	.short	(.L_39 - .L_38)
.L_38:
        /*003c*/ 	.word	0x00000000
        /*0040*/ 	.short	0x0002
        /*0042*/ 	.short	0x0010
        /*0044*/ 	.byte	0x00, 0xf5, 0x21, 0x00


	//----- nvinfo : EIATTR_KPARAM_INFO
	.align		4
.L_39:
        /*0048*/ 	.byte	0x04, 0x17
        /*004a*/ 	.short	(.L_41 - .L_40)
.L_40:
        /*004c*/ 	.word	0x00000000
        /*0050*/ 	.short	0x0001
        /*0052*/ 	.short	0x0008
        /*0054*/ 	.byte	0x00, 0xf0, 0x11, 0x00


	//----- nvinfo : EIATTR_KPARAM_INFO
	.align		4
.L_41:
        /*0058*/ 	.byte	0x04, 0x17
        /*005a*/ 	.short	(.L_43 - .L_42)
.L_42:
        /*005c*/ 	.word	0x00000000
        /*0060*/ 	.short	0x0000
        /*0062*/ 	.short	0x0000
        /*0064*/ 	.byte	0x00, 0xf5, 0x21, 0x00


	//----- nvinfo : EIATTR_SPARSE_MMA_MASK
	.align		4
.L_43:
        /*0068*/ 	.byte	0x03, 0x50
        /*006a*/ 	.short	0x0000


	//----- nvinfo : EIATTR_MAXREG_COUNT
	.align		4
        /*006c*/ 	.byte	0x03, 0x1b
        /*006e*/ 	.short	0x00ff


	//----- nvinfo : EIATTR_MERCURY_ISA_VERSION
	.align		4
        /*0070*/ 	.byte	0x03, 0x5f
        /*0072*/ 	.short	0x0101


	//----- nvinfo : EIATTR_VRC_CTA_INIT_COUNT
	.align		4
        /*0074*/ 	.byte	0x02, 0x4a
	.zero		1
	.zero		1


	//----- nvinfo : EIATTR_EXIT_INSTR_OFFSETS
	.align		4
        /*0078*/ 	.byte	0x04, 0x1c
        /*007a*/ 	.short	(.L_45 - .L_44)


	//   ....[0]....
.L_44:
        /*007c*/ 	.word	0x000000e0


	//   ....[1]....
        /*0080*/ 	.word	0x00000580


	//----- nvinfo : EIATTR_CBANK_PARAM_SIZE
	.align		4
.L_45:
        /*0084*/ 	.byte	0x03, 0x19
        /*0086*/ 	.short	0x0024


	//----- nvinfo : EIATTR_PARAM_CBANK
	.align		4
        /*0088*/ 	.byte	0x04, 0x0a
        /*008a*/ 	.short	(.L_47 - .L_46)
	.align		4
.L_46:
        /*008c*/ 	.word	index@(.nv.constant0._Z23rgb_to_yuv422_c2_kernelPKhiPhiii)
        /*0090*/ 	.short	0x0380
        /*0092*/ 	.short	0x0024


	//----- nvinfo : EIATTR_SW_WAR
	.align		4
.L_47:
        /*0094*/ 	.byte	0x04, 0x36
        /*0096*/ 	.short	(.L_49 - .L_48)
.L_48:
        /*0098*/ 	.word	0x00000008
.L_49:


//--------------------- .nv.info._Z26rgb_to_yuv422_uv_p3_kernelPKhS0_S0_iPhiS1_iii --------------------------
	.section	.nv.info._Z26rgb_to_yuv422_uv_p3_kernelPKhS0_S0_iPhiS1_iii,"",@"SHT_CUDA_INFO"
	.sectionflags	@""
	.align	4


	//----- nvinfo : EIATTR_CUDA_API_VERSION
	.align		4
        /*0000*/ 	.byte	0x04, 0x37
        /*0002*/ 	.short	(.L_51 - .L_50)
.L_50:
        /*0004*/ 	.word	0x00000082


	//----- nvinfo : EIATTR_KPARAM_INFO
	.align		4
.L_51:
        /*0008*/ 	.byte	0x04, 0x17
        /*000a*/ 	.short	(.L_53 - .L_52)
.L_52:
        /*000c*/ 	.word	0x00000000
        /*0010*/ 	.short	0x0009
        /*0012*/ 	.short	0x0040
        /*0014*/ 	.byte	0x00, 0xf0, 0x11, 0x00


	//----- nvinfo : EIATTR_KPARAM_INFO
	.align		4
.L_53:
        /*0018*/ 	.byte	0x04, 0x17
        /*001a*/ 	.short	(.L_55 - .L_54)
.L_54:
        /*001c*/ 	.word	0x00000000
        /*0020*/ 	.short	0x0008
        /*0022*/ 	.short	0x003c
        /*0024*/ 	.byte	0x00, 0xf0, 0x11, 0x00


	//----- nvinfo : EIATTR_KPARAM_INFO
	.align		4
.L_55:
        /*0028*/ 	.byte	0x04, 0x17
        /*002a*/ 	.short	(.L_57 - .L_56)
.L_56:
        /*002c*/ 	.word	0x00000000
        /*0030*/ 	.short	0x0007
        /*0032*/ 	.short	0x0038
        /*0034*/ 	.byte	0x00, 0xf0, 0x11, 0x00


	//----- nvinfo : EIATTR_KPARAM_INFO
	.align		4
.L_57:
        /*0038*/ 	.byte	0x04, 0x17
        /*003a*/ 	.short	(.L_59 - .L_58)
.L_58:
        /*003c*/ 	.word	0x00000000
        /*0040*/ 	.short	0x0006
        /*0042*/ 	.short	0x0030
        /*0044*/ 	.byte	0x00, 0xf5, 0x21, 0x00


	//----- nvinfo : EIATTR_KPARAM_INFO
	.align		4
.L_59:
        /*0048*/ 	.byte	0x04, 0x17
        /*004a*/ 	.short	(.L_61 - .L_60)
.L_60:
        /*004c*/ 	.word	0x00000000
        /*0050*/ 	.short	0x0005
        /*0052*/ 	.short	0x0028
        /*0054*/ 	.byte	0x00, 0xf0, 0x11, 0x00


	//----- nvinfo : EIATTR_KPARAM_INFO
	.align		4
.L_61:
        /*0058*/ 	.byte	0x04, 0x17
        /*005a*/ 	.short	(.L_63 - .L_62)
.L_62:
        /*005c*/ 	.word	0x00000000
        /*0060*/ 	.short	0x0004
        /*0062*/ 	.short	0x0020
        /*0064*/ 	.byte	0x00, 0xf5, 0x21, 0x00


	//----- nvinfo : EIATTR_KPARAM_INFO
	.align		4
.L_63:
        /*0068*/ 	.byte	0x04, 0x17
        /*006a*/ 	.short	(.L_65 - .L_64)
.L_64:
        /*006c*/ 	.word	0x00000000
        /*0070*/ 	.short	0x0003
        /*0072*/ 	.short	0x0018
        /*0074*/ 	.byte	0x00, 0xf0, 0x11, 0x00


	//----- nvinfo : EIATTR_KPARAM_INFO
	.align		4
.L_65:
        /*0078*/ 	.byte	0x04, 0x17
        /*007a*/ 	.short	(.L_67 - .L_66)
.L_66:
        /*007c*/ 	.word	0x00000000
        /*0080*/ 	.short	0x0002
        /*0082*/ 	.short	0x0010
        /*0084*/ 	.byte	0x00, 0xf5, 0x21, 0x00


	//----- nvinfo : EIATTR_KPARAM_INFO
	.align		4
.L_67:
        /*0088*/ 	.byte	0x04, 0x17
        /*008a*/ 	.short	(.L_69 - .L_68)
.L_68:
        /*008c*/ 	.word	0x00000000
        /*0090*/ 	.short	0x0001
        /*0092*/ 	.short	0x0008
        /*0094*/ 	.byte	0x00, 0xf5, 0x21, 0x00


	//----- nvinfo : EIATTR_KPARAM_INFO
	.align		4
.L_69:
        /*0098*/ 	.byte	0x04, 0x17
        /*009a*/ 	.short	(.L_71 - .L_70)
.L_70:
        /*009c*/ 	.word	0x00000000
        /*00a0*/ 	.short	0x0000
        /*00a2*/ 	.short	0x0000
        /*00a4*/ 	.byte	0x00, 0xf5, 0x21, 0x00


	//----- nvinfo : EIATTR_SPARSE_MMA_MASK
	.align		4
.L_71:
        /*00a8*/ 	.byte	0x03, 0x50
        /*00aa*/ 	.short	0x0000


	//----- nvinfo : EIATTR_MAXREG_COUNT
	.align		4
        /*00ac*/ 	.byte	0x03, 0x1b
        /*00ae*/ 	.short	0x00ff


	//----- nvinfo : EIATTR_MERCURY_ISA_VERSION
	.align		4
        /*00b0*/ 	.byte	0x03, 0x5f
        /*00b2*/ 	.short	0x0101


	//----- nvinfo : EIATTR_VRC_CTA_INIT_COUNT
	.align		4
        /*00b4*/ 	.byte	0x02, 0x4a
	.zero		1
	.zero		1


	//----- nvinfo : EIATTR_EXIT_INSTR_OFFSETS
	.align		4
        /*00b8*/ 	.byte	0x04, 0x1c
        /*00ba*/ 	.short	(.L_73 - .L_72)


	//   ....[0]....
.L_72:
        /*00bc*/ 	.word	0x000000e0


	//   ....[1]....
        /*00c0*/ 	.word	0x00000570


	//----- nvinfo : EIATTR_CBANK_PARAM_SIZE
	.align		4
.L_73:
        /*00c4*/ 	.byte	0x03, 0x19
        /*00c6*/ 	.short	0x0044


	//----- nvinfo : EIATTR_PARAM_CBANK
	.align		4
        /*00c8*/ 	.byte	0x04, 0x0a
        /*00ca*/ 	.short	(.L_75 - .L_74)
	.align		4
.L_74:
        /*00cc*/ 	.word	index@(.nv.constant0._Z26rgb_to_yuv422_uv_p3_kernelPKhS0_S0_iPhiS1_iii)
        /*00d0*/ 	.short	0x0380
        /*00d2*/ 	.short	0x0044


	//----- nvinfo : EIATTR_SW_WAR
	.align		4
.L_75:
        /*00d4*/ 	.byte	0x04, 0x36
        /*00d6*/ 	.short	(.L_77 - .L_76)
.L_76:
        /*00d8*/ 	.word	0x00000008
.L_77:


//--------------------- .nv.info._Z25rgb_to_yuv422_y_p3_kernelPKhS0_S0_iPhiii --------------------------
	.section	.nv.info._Z25rgb_to_yuv422_y_p3_kernelPKhS0_S0_iPhiii,"",@"SHT_CUDA_INFO"
	.sectionflags	@""
	.align	4


	//----- nvinfo : EIATTR_CUDA_API_VERSION
	.align		4
        /*0000*/ 	.byte	0x04, 0x37
        /*0002*/ 	.short	(.L_79 - .L_78)
.L_78:
        /*0004*/ 	.word	0x00000082


	//----- nvinfo : EIATTR_KPARAM_INFO
	.align		4
.L_79:
        /*0008*/ 	.byte	0x04, 0x17
        /*000a*/ 	.short	(.L_81 - .L_80)
.L_80:
        /*000c*/ 	.word	0x00000000
        /*0010*/ 	.short	0x0007
        /*0012*/ 	.short	0x0030
        /*0014*/ 	.byte	0x00, 0xf0, 0x11, 0x00


	//----- nvinfo : EIATTR_KPARAM_INFO
	.align		4
.L_81:
        /*0018*/ 	.byte	0x04, 0x17
        /*001a*/ 	.short	(.L_83 - .L_82)
.L_82:
        /*001c*/ 	.word	0x00000000
        /*0020*/ 	.short	0x0006
        /*0022*/ 	.short	0x002c
        /*0024*/ 	.byte	0x00, 0xf0, 0x11, 0x00


	//----- nvinfo : EIATTR_KPARAM_INFO
	.align		4
.L_83:
        /*0028*/ 	.byte	0x04, 0x17
        /*002a*/ 	.short	(.L_85 - .L_84)
.L_84:
        /*002c*/ 	.word	0x00000000
        /*0030*/ 	.short	0x0005
        /*0032*/ 	.short	0x0028
        /*0034*/ 	.byte	0x00, 0xf0, 0x11, 0x00


	//----- nvinfo : EIATTR_KPARAM_INFO
	.align		4
.L_85:
        /*0038*/ 	.byte	0x04, 0x17
        /*003a*/ 	.short	(.L_87 - .L_86)
.L_86:
        /*003c*/ 	.word	0x00000000
        /*0040*/ 	.short	0x0004
        /*0042*/ 	.short	0x0020
        /*0044*/ 	.byte	0x00, 0xf5, 0x21, 0x00


	//----- nvinfo : EIATTR_KPARAM_INFO
	.align		4
.L_87:
        /*0048*/ 	.byte	0x04, 0x17
        /*004a*/ 	.short	(.L_89 - .L_88)
.L_88:
        /*004c*/ 	.word	0x00000000
        /*0050*/ 	.short	0x0003
        /*0052*/ 	.short	0x0018
        /*0054*/ 	.byte	0x00, 0xf0, 0x11, 0x00


	//----- nvinfo : EIATTR_KPARAM_INFO
	.align		4
.L_89:
        /*0058*/ 	.byte	0x04, 0x17
        /*005a*/ 	.short	(.L_91 - .L_90)
.L_90:
        /*005c*/ 	.word	0x00000000
        /*0060*/ 	.short	0x0002
        /*0062*/ 	.short	0x0010
        /*0064*/ 	.byte	0x00, 0xf5, 0x21, 0x00


	//----- nvinfo : EIATTR_KPARAM_INFO
	.align		4
.L_91:
        /*0068*/ 	.byte	0x04, 0x17
        /*006a*/ 	.short	(.L_93 - .L_92)
.L_92:
        /*006c*/ 	.word	0x00000000
        /*0070*/ 	.short	0x0001
        /*0072*/ 	.short	0x0008
        /*0074*/ 	.byte	0x00, 0xf5, 0x21, 0x00


	//----- nvinfo : EIATTR_KPARAM_INFO
	.align		4
.L_93:
        /*0078*/ 	.byte	0x04, 0x17
        /*007a*/ 	.short	(.L_95 - .L_94)
.L_94:
        /*007c*/ 	.word	0x00000000
        /*0080*/ 	.short	0x0000
        /*0082*/ 	.short	0x0000
        /*0084*/ 	.byte	0x00, 0xf5, 0x21, 0x00


	//----- nvinfo : EIATTR_SPARSE_MMA_MASK
	.align		4
.L_95:
        /*0088*/ 	.byte	0x03, 0x50
        /*008a*/ 	.short	0x0000


	//----- nvinfo : EIATTR_MAXREG_COUNT
	.align		4
        /*008c*/ 	.byte	0x03, 0x1b
        /*008e*/ 	.short	0x00ff


	//----- nvinfo : EIATTR_MERCURY_ISA_VERSION
	.align		4
        /*0090*/ 	.byte	0x03, 0x5f
        /*0092*/ 	.short	0x0101


	//----- nvinfo : EIATTR_VRC_CTA_INIT_COUNT
	.align		4
        /*0094*/ 	.byte	0x02, 0x4a
	.zero		1
	.zero		1


	//----- nvinfo : EIATTR_EXIT_INSTR_OFFSETS
	.align		4
        /*0098*/ 	.byte	0x04, 0x1c
        /*009a*/ 	.short	(.L_97 - .L_96)


	//   ....[0]....
.L_96:
        /*009c*/ 	.word	0x000000d0


	//   ....[1]....
        /*00a0*/ 	.word	0x000002e0


	//----- nvinfo : EIATTR_CBANK_PARAM_SIZE
	.align		4
.L_97:
        /*00a4*/ 	.byte	0x03, 0x19
        /*00a6*/ 	.short	0x0034


	//----- nvinfo : EIATTR_PARAM_CBANK
	.align		4
        /*00a8*/ 	.byte	0x04, 0x0a
        /*00aa*/ 	.short	(.L_99 - .L_98)
	.align		4
.L_98:
        /*00ac*/ 	.word	index@(.nv.constant0._Z25rgb_to_yuv422_y_p3_kernelPKhS0_S0_iPhiii)
        /*00b0*/ 	.short	0x0380
        /*00b2*/ 	.short	0x0034


	//----- nvinfo : EIATTR_SW_WAR
	.align		4
.L_99:
        /*00b4*/ 	.byte	0x04, 0x36
        /*00b6*/ 	.short	(.L_101 - .L_100)
.L_100:
        /*00b8*/ 	.word	0x00000008
.L_101:


//--------------------- .nv.info._Z26rgb_to_yuv422_uv_c3_kernelPKhiPhiS1_iii --------------------------
	.section	.nv.info._Z26rgb_to_yuv422_uv_c3_kernelPKhiPhiS1_iii,"",@"SHT_CUDA_INFO"
	.sectionflags	@""
	.align	4


	//----- nvinfo : EIATTR_CUDA_API_VERSION
	.align		4
        /*0000*/ 	.byte	0x04, 0x37
        /*0002*/ 	.short	(.L_103 - .L_102)
.L_102:
        /*0004*/ 	.word	0x00000082


	//----- nvinfo : EIATTR_KPARAM_INFO
	.align		4
.L_103:
        /*0008*/ 	.byte	0x04, 0x17
        /*000a*/ 	.short	(.L_105 - .L_104)
.L_104:
        /*000c*/ 	.word	0x00000000
        /*0010*/ 	.short	0x0007
        /*0012*/ 	.short	0x0030
        /*0014*/ 	.byte	0x00, 0xf0, 0x11, 0x00


	//----- nvinfo : EIATTR_KPARAM_INFO
	.align		4
.L_105:
        /*0018*/ 	.byte	0x04, 0x17
        /*001a*/ 	.short	(.L_107 - .L_106)
.L_106:
        /*001c*/ 	.word	0x00000000
        /*0020*/ 	.short	0x0006
        /*0022*/ 	.short	0x002c
        /*0024*/ 	.byte	0x00, 0xf0, 0x11, 0x00


	//----- nvinfo : EIATTR_KPARAM_INFO
	.align		4
.L_107:
        /*0028*/ 	.byte	0x04, 0x17
        /*002a*/ 	.short	(.L_109 - .L_108)
.L_108:
        /*002c*/ 	.word	0x00000000
        /*0030*/ 	.short	0x0005
        /*0032*/ 	.short	0x0028
        /*0034*/ 	.byte	0x00, 0xf0, 0x11, 0x00


	//----- nvinfo : EIATTR_KPARAM_INFO
	.align		4
.L_109:
        /*0038*/ 	.byte	0x04, 0x17
        /*003a*/ 	.short	(.L_111 - .L_110)
.L_110:
        /*003c*/ 	.word	0x00000000
        /*0040*/ 	.short	0x0004
        /*0042*/ 	.short	0x0020
        /*0044*/ 	.byte	0x00, 0xf5, 0x21, 0x00


	//----- nvinfo : EIATTR_KPARAM_INFO
	.align		4
.L_111:
        /*0048*/ 	.byte	0x04, 0x17
        /*004a*/ 	.short	(.L_113 - .L_112)
.L_112:
        /*004c*/ 	.word	0x00000000
        /*0050*/ 	.short	0x0003
        /*0052*/ 	.short	0x0018
        /*0054*/ 	.byte	0x00, 0xf0, 0x11, 0x00


	//----- nvinfo : EIATTR_KPARAM_INFO
	.align		4
.L_113:
        /*0058*/ 	.byte	0x04, 0x17
        /*005a*/ 	.short	(.L_115 - .L_114)
.L_114:
        /*005c*/ 	.word	0x00000000
        /*0060*/ 	.short	0x0002
        /*0062*/ 	.short	0x0010
        /*0064*/ 	.byte	0x00, 0xf5, 0x21, 0x00


	//----- nvinfo : EIATTR_KPARAM_INFO
	.align		4
.L_115:
        /*0068*/ 	.byte	0x04, 0x17
        /*006a*/ 	.short	(.L_117 - .L_116)
.L_116:
        /*006c*/ 	.word	0x00000000
        /*0070*/ 	.short	0x0001
        /*0072*/ 	.short	0x0008
        /*0074*/ 	.byte	0x00, 0xf0, 0x11, 0x00


	//----- nvinfo : EIATTR_KPARAM_INFO
	.align		4
.L_117:
        /*0078*/ 	.byte	0x04, 0x17
        /*007a*/ 	.short	(.L_119 - .L_118)
.L_118:
        /*007c*/ 	.word	0x00000000
        /*0080*/ 	.short	0x0000
        /*0082*/ 	.short	0x0000
        /*0084*/ 	.byte	0x00, 0xf5, 0x21, 0x00


	//----- nvinfo : EIATTR_SPARSE_MMA_MASK
	.align		4
.L_119:
        /*0088*/ 	.byte	0x03, 0x50
        /*008a*/ 	.short	0x0000


	//----- nvinfo : EIATTR_MAXREG_COUNT
	.align		4
        /*008c*/ 	.byte	0x03, 0x1b
        /*008e*/ 	.short	0x00ff


	//----- nvinfo : EIATTR_MERCURY_ISA_VERSION
	.align		4
        /*0090*/ 	.byte	0x03, 0x5f
        /*0092*/ 	.short	0x0101


	//----- nvinfo : EIATTR_VRC_CTA_INIT_COUNT
	.align		4
        /*0094*/ 	.byte	0x02, 0x4a
	.zero		1
	.zero		1


	//----- nvinfo : EIATTR_EXIT_INSTR_OFFSETS
	.align		4
        /*0098*/ 	.byte	0x04, 0x1c
        /*009a*/ 	.short	(.L_121 - .L_120)


	//   ....[0]....
.L_120:
        /*009c*/ 	.word	0x000000e0


	//   ....[1]....
        /*00a0*/ 	.word	0x00000510


	//----- nvinfo : EIATTR_CBANK_PARAM_SIZE
	.align		4
.L_121:
        /*00a4*/ 	.byte	0x03, 0x19
        /*00a6*/ 	.short	0x0034


	//----- nvinfo : EIATTR_PARAM_CBANK
	.align		4
        /*00a8*/ 	.byte	0x04, 0x0a
        /*00aa*/ 	.short	(.L_123 - .L_122)
	.align		4
.L_122:
        /*00ac*/ 	.word	index@(.nv.constant0._Z26rgb_to_yuv422_uv_c3_kernelPKhiPhiS1_iii)
        /*00b0*/ 	.short	0x0380
        /*00b2*/ 	.short	0x0034


	//----- nvinfo : EIATTR_SW_WAR
	.align		4
.L_123:
        /*00b4*/ 	.byte	0x04, 0x36
        /*00b6*/ 	.short	(.L_125 - .L_124)
.L_124:
        /*00b8*/ 	.word	0x00000008
.L_125:


//--------------------- .nv.info._Z25rgb_to_yuv422_y_c3_kernelPKhiPhiii --------------------------
	.section	.nv.info._Z25rgb_to_yuv422_y_c3_kernelPKhiPhiii,"",@"SHT_CUDA_INFO"
	.sectionflags	@""
	.align	4


	//----- nvinfo : EIATTR_CUDA_API_VERSION
	.align		4
        /*0000*/ 	.byte	0x04, 0x37
        /*0002*/ 	.short	(.L_127 - .L_126)
.L_126:
        /*0004*/ 	.word	0x00000082


	//----- nvinfo : EIATTR_KPARAM_INFO
	.align		4
.L_127:
        /*0008*/ 	.byte	0x04, 0x17
        /*000a*/ 	.short	(.L_129 - .L_128)
.L_128:
        /*000c*/ 	.word	0x00000000
        /*0010*/ 	.short	0x0005
        /*0012*/ 	.short	0x0020
        /*0014*/ 	.byte	0x00, 0xf0, 0x11, 0x00


	//----- nvinfo : EIATTR_KPARAM_INFO
	.align		4
.L_129:
        /*0018*/ 	.byte	0x04, 0x17
        /*001a*/ 	.short	(.L_131 - .L_130)
.L_130:
        /*001c*/ 	.word	0x00000000
        /*0020*/ 	.short	0x0004
        /*0022*/ 	.short	0x001c
        /*0024*/ 	.byte	0x00, 0xf0, 0x11, 0x00


	//----- nvinfo : EIATTR_KPARAM_INFO
	.align		4
.L_131:
        /*0028*/ 	.byte	0x04, 0x17
        /*002a*/ 	.short	(.L_133 - .L_132)
.L_132:
        /*002c*/ 	.word	0x00000000
        /*0030*/ 	.short	0x0003
        /*0032*/ 	.short	0x0018
        /*0034*/ 	.byte	0x00, 0xf0, 0x11, 0x00


	//----- nvinfo : EIATTR_KPARAM_INFO
	.align		4
.L_133:
        /*0038*/ 	.byte	0x04, 0x17
        /*003a*/ 	.short	(.L_135 - .L_134)
.L_134:
        /*003c*/ 	.word	0x00000000
        /*0040*/ 	.short	0x0002
        /*0042*/ 	.short	0x0010
        /*0044*/ 	.byte	0x00, 0xf5, 0x21, 0x00


	//----- nvinfo : EIATTR_KPARAM_INFO
	.align		4
.L_135:
        /*0048*/ 	.byte	0x04, 0x17
        /*004a*/ 	.short	(.L_137 - .L_136)
.L_136:
        /*004c*/ 	.word	0x00000000
        /*0050*/ 	.short	0x0001
        /*0052*/ 	.short	0x0008
        /*0054*/ 	.byte	0x00, 0xf0, 0x11, 0x00


	//----- nvinfo : EIATTR_KPARAM_INFO
	.align		4
.L_137:
        /*0058*/ 	.byte	0x04, 0x17
        /*005a*/ 	.short	(.L_139 - .L_138)
.L_138:
        /*005c*/ 	.word	0x00000000
        /*0060*/ 	.short	0x0000
        /*0062*/ 	.short	0x0000
        /*0064*/ 	.byte	0x00, 0xf5, 0x21, 0x00


	//----- nvinfo : EIATTR_SPARSE_MMA_MASK
	.align		4
.L_139:
        /*0068*/ 	.byte	0x03, 0x50
        /*006a*/ 	.short	0x0000


	//----- nvinfo : EIATTR_MAXREG_COUNT
	.align		4
        /*006c*/ 	.byte	0x03, 0x1b
        /*006e*/ 	.short	0x00ff


	//----- nvinfo : EIATTR_MERCURY_ISA_VERSION
	.align		4
        /*0070*/ 	.byte	0x03, 0x5f
        /*0072*/ 	.short	0x0101


	//----- nvinfo : EIATTR_VRC_CTA_INIT_COUNT
	.align		4
        /*0074*/ 	.byte	0x02, 0x4a
	.zero		1
	.zero		1


	//----- nvinfo : EIATTR_EXIT_INSTR_OFFSETS
	.align		4
        /*0078*/ 	.byte	0x04, 0x1c
        /*007a*/ 	.short	(.L_141 - .L_140)


	//   ....[0]....
.L_140:
        /*007c*/ 	.word	0x000000d0


	//   ....[1]....
        /*0080*/ 	.word	0x000002a0


	//----- nvinfo : EIATTR_CBANK_PARAM_SIZE
	.align		4
.L_141:
        /*0084*/ 	.byte	0x03, 0x19
        /*0086*/ 	.short	0x0024


	//----- nvinfo : EIATTR_PARAM_CBANK
	.align		4
        /*0088*/ 	.byte	0x04, 0x0a
        /*008a*/ 	.short	(.L_143 - .L_142)
	.align		4
.L_142:
        /*008c*/ 	.word	index@(.nv.constant0._Z25rgb_to_yuv422_y_c3_kernelPKhiPhiii)
        /*0090*/ 	.short	0x0380
        /*0092*/ 	.short	0x0024


	//----- nvinfo : EIATTR_SW_WAR
	.align		4
.L_143:
        /*0094*/ 	.byte	0x04, 0x36
        /*0096*/ 	.short	(.L_145 - .L_144)
.L_144:
        /*0098*/ 	.word	0x00000008
.L_145:


//--------------------- .nv.callgraph             --------------------------
	.section	.nv.callgraph,"",@"SHT_CUDA_CALLGRAPH"
	.align	4
	.sectionentsize	8
	.align		4
        /*0000*/ 	.word	0x00000000
	.align		4
        /*0004*/ 	.word	0xffffffff
	.align		4
        /*0008*/ 	.word	0x00000000
	.align		4
        /*000c*/ 	.word	0xfffffffe
	.align		4
        /*0010*/ 	.word	0x00000000
	.align		4
        /*0014*/ 	.word	0xfffffffd
	.align		4
        /*0018*/ 	.word	0x00000000
	.align		4
        /*001c*/ 	.word	0xfffffffc


//--------------------- .text._Z23rgb_to_yuv422_c2_kernelPKhiPhiii --------------------------
	.section	.text._Z23rgb_to_yuv422_c2_kernelPKhiPhiii,"ax",@progbits
	.align	128
        .global         _Z23rgb_to_yuv422_c2_kernelPKhiPhiii
        .type           _Z23rgb_to_yuv422_c2_kernelPKhiPhiii,@function
        .size           _Z23rgb_to_yuv422_c2_kernelPKhiPhiii,(.L_x_5 - _Z23rgb_to_yuv422_c2_kernelPKhiPhiii)
        .other          _Z23rgb_to_yuv422_c2_kernelPKhiPhiii,@"STO_CUDA_ENTRY STV_DEFAULT"
_Z23rgb_to_yuv422_c2_kernelPKhiPhiii:
.text._Z23rgb_to_yuv422_c2_kernelPKhiPhiii:
[----:B------:R-:W-:Y:S01]  /*0000*/  LDC R1, c[0x0][0x37c] ;  /* 0x0000df00ff017b82 */ /* 0x000fe20000000800 */
[----:B------:R-:W0:Y:S07]  /*0010*/  S2R R5, SR_TID.Y ;  /* 0x0000000000057919 */ /* 0x000e2e0000002200 */
[----:B------:R-:W1:Y:S01]  /*0020*/  LDC R0, c[0x0][0x360] ;  /* 0x0000d800ff007b82 */ /* 0x000e620000000800 */
[----:B------:R-:W2:Y:S01]  /*0030*/  LDCU UR4, c[0x0][0x39c] ;  /* 0x00007380ff0477ac */ /* 0x000ea20008000800 */
[----:B------:R-:W1:Y:S01]  /*0040*/  S2R R3, SR_TID.X ;  /* 0x0000000000037919 */ /* 0x000e620000002100 */
[----:B------:R-:W3:Y:S05]  /*0050*/  LDCU UR7, c[0x0][0x3a0] ;  /* 0x00007400ff0777ac */ /* 0x000eea0008000800 */
[----:B------:R-:W0:Y:S08]  /*0060*/  S2UR UR6, SR_CTAID.Y ;  /* 0x00000000000679c3 */ /* 0x000e300000002600 */
[----:B------:R-:W0:Y:S01]  /*0070*/  LDC R2, c[0x0][0x364] ;  /* 0x0000d900ff027b82 */ /* 0x000e220000000800 */
[----:B--2---:R-:W-:-:S07]  /*0080*/  USHF.R.S32.HI UR4, URZ, 0x1, UR4 ;  /* 0x00000001ff047899 */ /* 0x004fce0008011404 */
[----:B------:R-:W1:Y:S01]  /*0090*/  S2UR UR5, SR_CTAID.X ;  /* 0x00000000000579c3 */ /* 0x000e620000002500 */
[----:B0-----:R-:W-:-:S05]  /*00a0*/  IMAD R2, R2, UR6, R5 ;  /* 0x0000000602027c24 */ /* 0x001fca000f8e0205 */
[----:B---3--:R-:W-:Y:S01]  /*00b0*/  ISETP.GE.AND P0, PT, R2, UR7, PT ;  /* 0x0000000702007c0c */ /* 0x008fe2000bf06270 */
[----:B-1----:R-:W-:-:S05]  /*00c0*/  IMAD R0, R0, UR5, R3 ;  /* 0x0000000500007c24 */ /* 0x002fca000f8e0203 */
[----:B------:R-:W-:-:S13]  /*00d0*/  ISETP.GE.OR P0, PT, R0, UR4, P0 ;  /* 0x0000000400007c0c */ /* 0x000fda0008706670 */
[----:B------:R-:W-:Y:S05]  /*00e0*/  @P0 EXIT ;  /* 0x000000000000094d */ /* 0x000fea0003800000 */
[----:B------:R-:W0:Y:S01]  /*00f0*/  LDCU UR6, c[0x0][0x388] ;  /* 0x00007100ff0677ac */ /* 0x000e220008000800 */
[----:B------:R-:W-:Y:S01]  /*0100*/  IMAD R8, R0, 0x6, RZ ;  /* 0x0000000600087824 */ /* 0x000fe200078e02ff */
[----:B------:R-:W1:Y:S04]  /*0110*/  LDCU.64 UR8, c[0x0][0x380] ;  /* 0x00007000ff0877ac */ /* 0x000e680008000a00 */
[--C-:B------:R-:W-:Y:S01]  /*0120*/  SHF.R.S32.HI R4, RZ, 0x1f, R8.reuse ;  /* 0x0000001fff047819 */ /* 0x100fe20000011408 */
[----:B------:R-:W2:Y:S01]  /*0130*/  LDCU.64 UR4, c[0x0][0x358] ;  /* 0x00006b00ff0477ac */ /* 0x000ea20008000a00 */
[----:B0-----:R-:W-:Y:S01]  /*0140*/  IMAD R3, R2, UR6, RZ ;  /* 0x0000000602037c24 */ /* 0x001fe2000f8e02ff */
[----:B------:R-:W0:Y:S04]  /*0150*/  LDCU UR6, c[0x0][0x398] ;  /* 0x00007300ff0677ac */ /* 0x000e280008000800 */
[----:B-1----:R-:W-:-:S02]  /*0160*/  IADD3 R8, P0, P1, R3, UR8, R8 ;  /* 0x0000000803087c10 */ /* 0x002fc4000f91e008 */
[----:B------:R-:W-:-:S04]  /*0170*/  SHF.R.S32.HI R3, RZ, 0x1f, R3 ;  /* 0x0000001fff037819 */ /* 0x000fc80000011403 */
[----:B------:R-:W-:Y:S01]  /*0180*/  IADD3.X R9, PT, PT, R3, UR9, R4, P0, P1 ;  /* 0x0000000903097c10 */ /* 0x000fe200087e2404 */
[----:B------:R-:W1:Y:S04]  /*0190*/  LDCU.64 UR8, c[0x0][0x390] ;  /* 0x00007200ff0877ac */ /* 0x000e680008000a00 */
[----:B--2---:R-:W2:Y:S04]  /*01a0*/  LDG.E.U8.CONSTANT R4, desc[UR4][R8.64+0x1] ;  /* 0x0000010408047981 */ /* 0x004ea8000c1e9100 */
[----:B------:R-:W3:Y:S04]  /*01b0*/  LDG.E.U8.CONSTANT R5, desc[UR4][R8.64] ;  /* 0x0000000408057981 */ /* 0x000ee8000c1e9100 */
[----:B------:R-:W4:Y:S04]  /*01c0*/  LDG.E.U8.CONSTANT R7, desc[UR4][R8.64+0x4] ;  /* 0x0000040408077981 */ /* 0x000f28000c1e9100 */
[----:B------:R-:W5:Y:S04]  /*01d0*/  LDG.E.U8.CONSTANT R3, desc[UR4][R8.64+0x2] ;  /* 0x0000020408037981 */ /* 0x000f68000c1e9100 */
[----:B------:R-:W5:Y:S04]  /*01e0*/  LDG.E.U8.CONSTANT R11, desc[UR4][R8.64+0x3] ;  /* 0x00000304080b7981 */ /* 0x000f68000c1e9100 */
[----:B------:R0:W5:Y:S01]  /*01f0*/  LDG.E.U8.CONSTANT R12, desc[UR4][R8.64+0x5] ;  /* 0x00000504080c7981 */ /* 0x000162000c1e9100 */
[----:B--2---:R-:W-:-:S02]  /*0200*/  I2FP.F32.U32 R4, R4 ;  /* 0x0000000400047245 */ /* 0x004fc40000201000 */
[----:B---3--:R-:W-:-:S03]  /*0210*/  I2FP.F32.U32 R5, R5 ;  /* 0x0000000500057245 */ /* 0x008fc60000201000 */
[----:B------:R-:W-:Y:S01]  /*0220*/  FMUL R10, R4, 0.51499998569488525391 ;  /* 0x3f03d70a040a7820 */ /* 0x000fe20000400000 */
[----:B----4-:R-:W-:-:S03]  /*0230*/  I2FP.F32.U32 R7, R7 ;  /* 0x0000000700077245 */ /* 0x010fc60000201000 */
[----:B------:R-:W-:Y:S01]  /*0240*/  FFMA R10, R5, 0.61500000953674316406, -R10 ;  /* 0x3f1d70a4050a7823 */ /* 0x000fe2000000080a */
[----:B-----5:R-:W-:Y:S01]  /*0250*/  I2FP.F32.U32 R3, R3 ;  /* 0x0000000300037245 */ /* 0x020fe20000201000 */
[----:B0-----:R-:W-:Y:S01]  /*0260*/  FMUL R8, R7, 0.28900000452995300293 ;  /* 0x3e93f7cf07087820 */ /* 0x001fe20000400000 */
[----:B------:R-:W-:-:S03]  /*0270*/  I2FP.F32.U32 R11, R11 ;  /* 0x0000000b000b7245 */ /* 0x000fc60000201000 */
[----:B------:R-:W-:Y:S01]  /*0280*/  FFMA R10, R3, -0.10000000149011611938, R10 ;  /* 0xbdcccccd030a7823 */ /* 0x000fe2000000000a */
[----:B------:R-:W-:Y:S01]  /*0290*/  FMUL R6, R4, 0.28900000452995300293 ;  /* 0x3e93f7cf04067820 */ /* 0x000fe20000400000 */
[----:B------:R-:W-:Y:S02]  /*02a0*/  FFMA R9, R11, -0.14699999988079071045, -R8 ;  /* 0xbe16872b0b097823 */ /* 0x000fe40000000808 */
[----:B------:R-:W-:Y:S01]  /*02b0*/  FADD R8, R10, 128 ;  /* 0x430000000a087421 */ /* 0x000fe20000000000 */
[----:B------:R-:W-:Y:S01]  /*02c0*/  FMUL R10, R7, 0.51499998569488525391 ;  /* 0x3f03d70a070a7820 */ /* 0x000fe20000400000 */
[----:B------:R-:W-:Y:S01]  /*02d0*/  I2FP.F32.U32 R12, R12 ;  /* 0x0000000c000c7245 */ /* 0x000fe20000201000 */
[----:B------:R-:W-:Y:S02]  /*02e0*/  FFMA R6, R5, -0.14699999988079071045, -R6 ;  /* 0xbe16872b05067823 */ /* 0x000fe40000000806 */
[----:B------:R-:W-:Y:S02]  /*02f0*/  FFMA R13, R11, 0.61500000953674316406, -R10 ;  /* 0x3f1d70a40b0d7823 */ /* 0x000fe4000000080a */
[----:B------:R-:W-:Y:S01]  /*0300*/  FFMA R6, R3, 0.43599998950958251953, R6 ;  /* 0x3edf3b6403067823 */ /* 0x000fe20000000006 */
[C---:B------:R-:W-:Y:S01]  /*0310*/  FFMA R9, R12.reuse, 0.43599998950958251953, R9 ;  /* 0x3edf3b640c097823 */ /* 0x040fe20000000009 */
[----:B------:R-:W-:-:S02]  /*0320*/  FFMA R13, R12, -0.10000000149011611938, R13 ;  /* 0xbdcccccd0c0d7823 */ /* 0x000fc4000000000d */
[----:B------:R-:W-:Y:S01]  /*0330*/  FADD R6, R6, 128 ;  /* 0x4300000006067421 */ /* 0x000fe20000000000 */
[----:B------:R-:W-:Y:S01]  /*0340*/  FADD R9, R9, 128 ;  /* 0x4300000009097421 */ /* 0x000fe20000000000 */
[----:B------:R-:W-:Y:S01]  /*0350*/  FADD R13, R13, 128 ;  /* 0x430000000d0d7421 */ /* 0x000fe20000000000 */
[----:B------:R-:W-:Y:S01]  /*0360*/  FMUL R4, R4, 0.58700001239776611328 ;  /* 0x3f1645a204047820 */ /* 0x000fe20000400000 */
[----:B------:R-:W-:Y:S01]  /*0370*/  FMUL R10, R7, 0.58700001239776611328 ;  /* 0x3f1645a2070a7820 */ /* 0x000fe20000400000 */
[----:B------:R-:W-:Y:S02]  /*0380*/  F2I.TRUNC.NTZ R8, R8 ;  /* 0x0000000800087305 */ /* 0x000fe4000020f100 */
[----:B------:R-:W-:Y:S01]  /*0390*/  FFMA R4, R5, 0.29899999499320983887, R4 ;  /* 0x3e99168705047823 */ /* 0x000fe20000000004 */
[----:B------:R-:W-:-:S05]  /*03a0*/  FFMA R11, R11, 0.29899999499320983887, R10 ;  /* 0x3e9916870b0b7823 */ /* 0x000fca000000000a */
[----:B------:R-:W0:Y:S01]  /*03b0*/  F2I.TRUNC.NTZ R6, R6 ;  /* 0x0000000600067305 */ /* 0x000e22000020f100 */
[----:B------:R-:W-:Y:S01]  /*03c0*/  FFMA R4, R3, 0.11400000005960464478, R4 ;  /* 0x3de978d503047823 */ /* 0x000fe20000000004 */
[----:B------:R-:W-:-:S06]  /*03d0*/  FFMA R11, R12, 0.11400000005960464478, R11 ;  /* 0x3de978d50c0b7823 */ /* 0x000fcc000000000b */
[----:B------:R-:W2:Y:S08]  /*03e0*/  F2I.TRUNC.NTZ R9, R9 ;  /* 0x0000000900097305 */ /* 0x000eb0000020f100 */
[----:B------:R-:W3:Y:S01]  /*03f0*/  F2I.TRUNC.NTZ R13, R13 ;  /* 0x0000000d000d7305 */ /* 0x000ee2000020f100 */
[----:B------:R-:W-:Y:S01]  /*0400*/  SHF.L.U32 R3, R0, 0x2, RZ ;  /* 0x0000000200037819 */ /* 0x000fe200000006ff */
[----:B------:R-:W-:Y:S01]  /*0410*/  IMAD R0, R2, UR6, RZ ;  /* 0x0000000602007c24 */ /* 0x000fe2000f8e02ff */
[----:B0-----:R-:W-:-:S02]  /*0420*/  VIMNMX.RELU R6, PT, PT, R6, 0xff, PT ;  /* 0x000000ff06067848 */ /* 0x001fc40003fe1100 */
[----:B------:R-:W-:-:S03]  /*0430*/  VIMNMX.RELU R8, PT, PT, R8, 0xff, PT ;  /* 0x000000ff08087848 */ /* 0x000fc60003fe1100 */
[----:B------:R-:W0:Y:S01]  /*0440*/  F2I.TRUNC.NTZ R4, R4 ;  /* 0x0000000400047305 */ /* 0x000e22000020f100 */
[----:B--2---:R-:W-:-:S07]  /*0450*/  VIMNMX.RELU R9, PT, PT, R9, 0xff, PT ;  /* 0x000000ff09097848 */ /* 0x004fce0003fe1100 */
[----:B------:R-:W2:Y:S01]  /*0460*/  F2I.TRUNC.NTZ R11, R11 ;  /* 0x0000000b000b7305 */ /* 0x000ea2000020f100 */
[----:B---3--:R-:W-:Y:S02]  /*0470*/  VIMNMX.RELU R13, PT, PT, R13, 0xff, PT ;  /* 0x000000ff0d0d7848 */ /* 0x008fe40003fe1100 */
[----:B------:R-:W-:Y:S02]  /*0480*/  IADD3 R6, PT, PT, R6, R9, RZ ;  /* 0x0000000906067210 */ /* 0x000fe40007ffe0ff */
[----:B------:R-:W-:Y:S02]  /*0490*/  IADD3 R8, PT, PT, R8, R13, RZ ;  /* 0x0000000d08087210 */ /* 0x000fe40007ffe0ff */
[--C-:B-1----:R-:W-:Y:S02]  /*04a0*/  IADD3 R2, P0, P1, R0, UR8, R3.reuse ;  /* 0x0000000800027c10 */ /* 0x102fe4000f91e003 */
[----:B------:R-:W-:Y:S02]  /*04b0*/  SHF.R.S32.HI R5, RZ, 0x1f, R3 ;  /* 0x0000001fff057819 */ /* 0x000fe40000011403 */
[----:B------:R-:W-:-:S02]  /*04c0*/  SHF.R.S32.HI R0, RZ, 0x1f, R0 ;  /* 0x0000001fff007819 */ /* 0x000fc40000011400 */
[----:B------:R-:W-:Y:S02]  /*04d0*/  LOP3.LUT R6, R6, 0xffff, RZ, 0xc0, !PT ;  /* 0x0000ffff06067812 */ /* 0x000fe400078ec0ff */
[----:B------:R-:W-:Y:S02]  /*04e0*/  LOP3.LUT R8, R8, 0xffff, RZ, 0xc0, !PT ;  /* 0x0000ffff08087812 */ /* 0x000fe400078ec0ff */
[----:B------:R-:W-:Y:S02]  /*04f0*/  IADD3.X R3, PT, PT, R0, UR9, R5, P0, P1 ;  /* 0x0000000900037c10 */ /* 0x000fe400087e2405 */
[----:B0-----:R-:W-:Y:S02]  /*0500*/  VIMNMX.RELU R5, PT, PT, R4, 0xff, PT ;  /* 0x000000ff04057848 */ /* 0x001fe40003fe1100 */
[----:B--2---:R-:W-:Y:S02]  /*0510*/  VIMNMX.RELU R11, PT, PT, R11, 0xff, PT ;  /* 0x000000ff0b0b7848 */ /* 0x004fe40003fe1100 */
[----:B------:R-:W-:-:S02]  /*0520*/  SHF.R.U32.HI R7, RZ, 0x1, R6 ;  /* 0x00000001ff077819 */ /* 0x000fc40000011606 */
[----:B------:R-:W-:Y:S01]  /*0530*/  SHF.R.U32.HI R9, RZ, 0x1, R8 ;  /* 0x00000001ff097819 */ /* 0x000fe20000011608 */
[----:B------:R-:W-:Y:S04]  /*0540*/  STG.E.U8 desc[UR4][R2.64], R5 ;  /* 0x0000000502007986 */ /* 0x000fe8000c101104 */
[----:B------:R-:W-:Y:S04]  /*0550*/  STG.E.U8 desc[UR4][R2.64+0x2], R11 ;  /* 0x0000020b02007986 */ /* 0x000fe8000c101104 */
[----:B------:R-:W-:Y:S04]  /*0560*/  STG.E.U8 desc[UR4][R2.64+0x1], R7 ;  /* 0x0000010702007986 */ /* 0x000fe8000c101104 */
[----:B------:R-:W-:Y:S01]  /*0570*/  STG.E.U8 desc[UR4][R2.64+0x3], R9 ;  /* 0x0000030902007986 */ /* 0x000fe2000c101104 */
[----:B------:R-:W-:Y:S05]  /*0580*/  EXIT ;  /* 0x000000000000794d */ /* 0x000fea0003800000 */
.L_x_0:
[----:B------:R-:W-:-:S00]  /*0590*/  BRA `(.L_x_0) ;  /* 0xfffffffc00fc7947 */ /* 0x000fc0000383ffff */
[----:B------:R-:W-:-:S00]  /*05a0*/  NOP ;  /* 0x0000000000007918 */ /* 0x000fc00000000000 */
        /* <DEDUP_REMOVED lines=13> */
.L_x_5:


//--------------------- .text._Z26rgb_to_yuv422_uv_p3_kernelPKhS0_S0_iPhiS1_iii --------------------------
	.section	.text._Z26rgb_to_yuv422_uv_p3_kernelPKhS0_S0_iPhiS1_iii,"ax",@progbits
	.align	128
        .global         _Z26rgb_to_yuv422_uv_p3_kernelPKhS0_S0_iPhiS1_iii
        .type           _Z26rgb_to_yuv422_uv_p3_kernelPKhS0_S0_iPhiS1_iii,@function
        .size           _Z26rgb_to_yuv422_uv_p3_kernelPKhS0_S0_iPhiS1_iii,(.L_x_6 - _Z26rgb_to_yuv422_uv_p3_kernelPKhS0_S0_iPhiS1_iii)
        .other          _Z26rgb_to_yuv422_uv_p3_kernelPKhS0_S0_iPhiS1_iii,@"STO_CUDA_ENTRY STV_DEFAULT"
_Z26rgb_to_yuv422_uv_p3_kernelPKhS0_S0_iPhiS1_iii:
.text._Z26rgb_to_yuv422_uv_p3_kernelPKhS0_S0_iPhiS1_iii:
        /* <DEDUP_REMOVED lines=16> */
[----:B------:R-:W-:Y:S01]  /*0100*/  IMAD.SHL.U32 R3, R0, 0x2, RZ ;  /* 0x0000000200037824 */ /* 0x000fe200078e00ff */
[----:B------:R-:W1:Y:S04]  /*0110*/  LDCU.128 UR8, c[0x0][0x380] ;  /* 0x00007000ff0877ac */ /* 0x000e680008000c00 */
[----:B------:R-:W-:Y:S01]  /*0120*/  SHF.R.S32.HI R5, RZ, 0x1f, R3 ;  /* 0x0000001fff057819 */ /* 0x000fe20000011403 */
[----:B------:R-:W2:Y:S01]  /*0130*/  LDCU.64 UR6, c[0x0][0x390] ;  /* 0x00007200ff0677ac */ /* 0x000ea20008000a00 */
[----:B0-----:R-:W-:Y:S01]  /*0140*/  IMAD R4, R2, UR4, RZ ;  /* 0x0000000402047c24 */ /* 0x001fe2000f8e02ff */
[----:B------:R-:W0:Y:S04]  /*0150*/  LDCU.64 UR4, c[0x0][0x358] ;  /* 0x00006b00ff0477ac */ /* 0x000e280008000a00 */
[----:B------:R-:W-:-:S04]  /*0160*/  IADD3 R3, P0, PT, R3, R4, RZ ;  /* 0x0000000403037210 */ /* 0x000fc80007f1e0ff */
[----:B------:R-:W-:Y:S02]  /*0170*/  LEA.HI.X.SX32 R9, R4, R5, 0x1, P0 ;  /* 0x0000000504097211 */ /* 0x000fe400000f0eff */
[C---:B-1----:R-:W-:Y:S02]  /*0180*/  IADD3 R6, P1, PT, R3.reuse, UR10, RZ ;  /* 0x0000000a03067c10 */ /* 0x042fe4000ff3e0ff */
[----:B------:R-:W-:Y:S02]  /*0190*/  IADD3 R4, P0, PT, R3, UR8, RZ ;  /* 0x0000000803047c10 */ /* 0x000fe4000ff1e0ff */
[C---:B------:R-:W-:Y:S01]  /*01a0*/  IADD3.X R7, PT, PT, R9.reuse, UR11, RZ, P1, !PT ;  /* 0x0000000b09077c10 */ /* 0x040fe20008ffe4ff */
[----:B------:R-:W1:Y:S01]  /*01b0*/  LDCU.64 UR10, c[0x0][0x3b0] ;  /* 0x00007600ff0a77ac */ /* 0x000e620008000a00 */
[----:B------:R-:W-:Y:S02]  /*01c0*/  IADD3.X R5, PT, PT, R9, UR9, RZ, P0, !PT ;  /* 0x0000000909057c10 */ /* 0x000fe400087fe4ff */
[----:B--2---:R-:W-:Y:S01]  /*01d0*/  IADD3 R8, P0, PT, R3, UR6, RZ ;  /* 0x0000000603087c10 */ /* 0x004fe2000ff1e0ff */
[----:B0-----:R-:W2:Y:S01]  /*01e0*/  LDG.E.U8.CONSTANT R10, desc[UR4][R6.64] ;  /* 0x00000004060a7981 */ /* 0x001ea2000c1e9100 */
[----:B------:R-:W0:Y:S02]  /*01f0*/  LDCU UR6, c[0x0][0x3a8] ;  /* 0x00007500ff0677ac */ /* 0x000e240008000800 */
[----:B------:R-:W-:Y:S01]  /*0200*/  IADD3.X R9, PT, PT, R9, UR7, RZ, P0, !PT ;  /* 0x0000000709097c10 */ /* 0x000fe200087fe4ff */
[----:B------:R0:W3:Y:S01]  /*0210*/  LDG.E.U8.CONSTANT R14, desc[UR4][R6.64+0x1] ;  /* 0x00000104060e7981 */ /* 0x0000e2000c1e9100 */
[----:B------:R-:W4:Y:S03]  /*0220*/  LDCU UR7, c[0x0][0x3b8] ;  /* 0x00007700ff0777ac */ /* 0x000f260008000800 */
[----:B------:R-:W5:Y:S01]  /*0230*/  LDG.E.U8.CONSTANT R3, desc[UR4][R4.64] ;  /* 0x0000000404037981 */ /* 0x000f62000c1e9100 */
[----:B------:R-:W1:Y:S03]  /*0240*/  LDCU.64 UR8, c[0x0][0x3a0] ;  /* 0x00007400ff0877ac */ /* 0x000e660008000a00 */
[----:B------:R4:W4:Y:S04]  /*0250*/  LDG.E.U8.CONSTANT R13, desc[UR4][R4.64+0x1] ;  /* 0x00000104040d7981 */ /* 0x000928000c1e9100 */
[----:B------:R-:W4:Y:S04]  /*0260*/  LDG.E.U8.CONSTANT R11, desc[UR4][R8.64] ;  /* 0x00000004080b7981 */ /* 0x000f28000c1e9100 */
[----:B------:R-:W4:Y:S01]  /*0270*/  LDG.E.U8.CONSTANT R15, desc[UR4][R8.64+0x1] ;  /* 0x00000104080f7981 */ /* 0x000f22000c1e9100 */
[----:B0-----:R-:W-:-:S05]  /*0280*/  IMAD R7, R2, UR6, RZ ;  /* 0x0000000602077c24 */ /* 0x001fca000f8e02ff */
[----:B------:R-:W-:Y:S02]  /*0290*/  SHF.R.S32.HI R6, RZ, 0x1f, R7 ;  /* 0x0000001fff067819 */ /* 0x000fe40000011407 */
[----:B--2---:R-:W-:Y:S02]  /*02a0*/  I2FP.F32.U32 R10, R10 ;  /* 0x0000000a000a7245 */ /* 0x004fe40000201000 */
[----:B---3--:R-:W-:-:S03]  /*02b0*/  I2FP.F32.U32 R14, R14 ;  /* 0x0000000e000e7245 */ /* 0x008fc60000201000 */
[----:B------:R-:W-:Y:S01]  /*02c0*/  FMUL R12, R10, 0.28900000452995300293 ;  /* 0x3e93f7cf0a0c7820 */ /* 0x000fe20000400000 */
[----:B-----5:R-:W-:Y:S01]  /*02d0*/  I2FP.F32.U32 R3, R3 ;  /* 0x0000000300037245 */ /* 0x020fe20000201000 */
[----:B----4-:R-:W-:Y:S01]  /*02e0*/  FMUL R4, R14, 0.28900000452995300293 ;  /* 0x3e93f7cf0e047820 */ /* 0x010fe20000400000 */
[----:B------:R-:W-:Y:S01]  /*02f0*/  I2FP.F32.U32 R13, R13 ;  /* 0x0000000d000d7245 */ /* 0x000fe20000201000 */
[----:B------:R-:W-:Y:S01]  /*0300*/  FMUL R10, R10, 0.51499998569488525391 ;  /* 0x3f03d70a0a0a7820 */ /* 0x000fe20000400000 */
[----:B------:R-:W-:Y:S01]  /*0310*/  FMUL R14, R14, 0.51499998569488525391 ;  /* 0x3f03d70a0e0e7820 */ /* 0x000fe20000400000 */
[----:B------:R-:W-:Y:S01]  /*0320*/  FFMA R12, R3, -0.14699999988079071045, -R12 ;  /* 0xbe16872b030c7823 */ /* 0x000fe2000000080c */
[----:B------:R-:W-:Y:S01]  /*0330*/  I2FP.F32.U32 R11, R11 ;  /* 0x0000000b000b7245 */ /* 0x000fe20000201000 */
[----:B------:R-:W-:Y:S01]  /*0340*/  FFMA R4, R13, -0.14699999988079071045, -R4 ;  /* 0xbe16872b0d047823 */ /* 0x000fe20000000804 */
[----:B------:R-:W-:Y:S01]  /*0350*/  I2FP.F32.U32 R15, R15 ;  /* 0x0000000f000f7245 */ /* 0x000fe20000201000 */
[----:B------:R-:W-:Y:S01]  /*0360*/  FFMA R10, R3, 0.61500000953674316406, -R10 ;  /* 0x3f1d70a4030a7823 */ /* 0x000fe2000000080a */
[----:B------:R-:W-:Y:S01]  /*0370*/  FFMA R14, R13, 0.61500000953674316406, -R14 ;  /* 0x3f1d70a40d0e7823 */ /* 0x000fe2000000080e */
[----:B------:R-:W-:-:S02]  /*0380*/  FFMA R12, R11, 0.43599998950958251953, R12 ;  /* 0x3edf3b640b0c7823 */ /* 0x000fc4000000000c */
[----:B------:R-:W-:Y:S01]  /*0390*/  FFMA R4, R15, 0.43599998950958251953, R4 ;  /* 0x3edf3b640f047823 */ /* 0x000fe20000000004 */
[----:B------:R-:W-:Y:S01]  /*03a0*/  FFMA R10, R11, -0.10000000149011611938, R10 ;  /* 0xbdcccccd0b0a7823 */ /* 0x000fe2000000000a */
[----:B------:R-:W-:Y:S01]  /*03b0*/  FFMA R14, R15, -0.10000000149011611938, R14 ;  /* 0xbdcccccd0f0e7823 */ /* 0x000fe2000000000e */
[----:B------:R-:W-:Y:S01]  /*03c0*/  FADD R12, R12, 128 ;  /* 0x430000000c0c7421 */ /* 0x000fe20000000000 */
[----:B------:R-:W-:Y:S01]  /*03d0*/  FADD R4, R4, 128 ;  /* 0x4300000004047421 */ /* 0x000fe20000000000 */
[----:B------:R-:W-:Y:S01]  /*03e0*/  FADD R10, R10, 128 ;  /* 0x430000000a0a7421 */ /* 0x000fe20000000000 */
[----:B------:R-:W-:-:S03]  /*03f0*/  FADD R14, R14, 128 ;  /* 0x430000000e0e7421 */ /* 0x000fc60000000000 */
[----:B------:R-:W0:Y:S08]  /*0400*/  F2I.TRUNC.NTZ R12, R12 ;  /* 0x0000000c000c7305 */ /* 0x000e30000020f100 */
[----:B------:R-:W2:Y:S08]  /*0410*/  F2I.TRUNC.NTZ R4, R4 ;  /* 0x0000000400047305 */ /* 0x000eb0000020f100 */
[----:B------:R-:W3:Y:S08]  /*0420*/  F2I.TRUNC.NTZ R10, R10 ;  /* 0x0000000a000a7305 */ /* 0x000ef0000020f100 */
[----:B------:R-:W4:Y:S01]  /*0430*/  F2I.TRUNC.NTZ R14, R14 ;  /* 0x0000000e000e7305 */ /* 0x000f22000020f100 */
[----:B0-----:R-:W-:-:S02]  /*0440*/  VIMNMX.RELU R12, PT, PT, R12, 0xff, PT ;  /* 0x000000ff0c0c7848 */ /* 0x001fc40003fe1100 */
[----:B--2---:R-:W-:Y:S02]  /*0450*/  VIMNMX.RELU R3, PT, PT, R4, 0xff, PT ;  /* 0x000000ff04037848 */ /* 0x004fe40003fe1100 */
[----:B---3--:R-:W-:-:S03]  /*0460*/  VIMNMX.RELU R10, PT, PT, R10, 0xff, PT ;  /* 0x000000ff0a0a7848 */ /* 0x008fc60003fe1100 */
[----:B------:R-:W-:Y:S02]  /*0470*/  IMAD.IADD R12, R12, 0x1, R3 ;  /* 0x000000010c0c7824 */ /* 0x000fe400078e0203 */
[----:B------:R-:W-:Y:S01]  /*0480*/  IMAD R3, R2, UR7, RZ ;  /* 0x0000000702037c24 */ /* 0x000fe2000f8e02ff */
[----:B----4-:R-:W-:Y:S02]  /*0490*/  VIMNMX.RELU R5, PT, PT, R14, 0xff, PT ;  /* 0x000000ff0e057848 */ /* 0x010fe40003fe1100 */
[----:B-1----:R-:W-:-:S03]  /*04a0*/  IADD3 R2, P0, P1, R7, UR8, R0 ;  /* 0x0000000807027c10 */ /* 0x002fc6000f91e000 */
[----:B------:R-:W-:Y:S01]  /*04b0*/  IMAD.IADD R5, R10, 0x1, R5 ;  /* 0x000000010a057824 */ /* 0x000fe200078e0205 */
[--C-:B------:R-:W-:Y:S02]  /*04c0*/  SHF.R.S32.HI R11, RZ, 0x1f, R0.reuse ;  /* 0x0000001fff0b7819 */ /* 0x100fe40000011400 */
[----:B------:R-:W-:Y:S02]  /*04d0*/  IADD3 R4, P2, P3, R3, UR10, R0 ;  /* 0x0000000a03047c10 */ /* 0x000fe4000fb5e000 */
[----:B------:R-:W-:Y:S02]  /*04e0*/  LOP3.LUT R7, R12, 0xffff, RZ, 0xc0, !PT ;  /* 0x0000ffff0c077812 */ /* 0x000fe400078ec0ff */
[----:B------:R-:W-:Y:S02]  /*04f0*/  SHF.R.S32.HI R0, RZ, 0x1f, R3 ;  /* 0x0000001fff007819 */ /* 0x000fe40000011403 */
[----:B------:R-:W-:Y:S02]  /*0500*/  LOP3.LUT R9, R5, 0xffff, RZ, 0xc0, !PT ;  /* 0x0000ffff05097812 */ /* 0x000fe400078ec0ff */
[----:B------:R-:W-:-:S02]  /*0510*/  IADD3.X R3, PT, PT, R6, UR9, R11, P0, P1 ;  /* 0x0000000906037c10 */ /* 0x000fc400087e240b */
[----:B------:R-:W-:Y:S02]  /*0520*/  SHF.R.U32.HI R7, RZ, 0x1, R7 ;  /* 0x00000001ff077819 */ /* 0x000fe40000011607 */
[----:B------:R-:W-:Y:S02]  /*0530*/  IADD3.X R5, PT, PT, R0, UR11, R11, P2, P3 ;  /* 0x0000000b00057c10 */ /* 0x000fe400097e640b */
[----:B------:R-:W-:Y:S01]  /*0540*/  SHF.R.U32.HI R9, RZ, 0x1, R9 ;  /* 0x00000001ff097819 */ /* 0x000fe20000011609 */
[----:B------:R-:W-:Y:S04]  /*0550*/  STG.E.U8 desc[UR4][R2.64], R7 ;  /* 0x0000000702007986 */ /* 0x000fe8000c101104 */
[----:B------:R-:W-:Y:S01]  /*0560*/  STG.E.U8 desc[UR4][R4.64], R9 ;  /* 0x0000000904007986 */ /* 0x000fe2000c101104 */
[----:B------:R-:W-:Y:S05]  /*0570*/  EXIT ;  /* 0x000000000000794d */ /* 0x000fea0003800000 */
.L_x_1:
        /* <DEDUP_REMOVED lines=16> */
.L_x_6:


//--------------------- .text._Z25rgb_to_yuv422_y_p3_kernelPKhS0_S0_iPhiii --------------------------
	.section	.text._Z25rgb_to_yuv422_y_p3_kernelPKhS0_S0_iPhiii,"ax",@progbits
	.align	128
        .global         _Z25rgb_to_yuv422_y_p3_kernelPKhS0_S0_iPhiii
        .type           _Z25rgb_to_yuv422_y_p3_kernelPKhS0_S0_iPhiii,@function
        .size           _Z25rgb_to_yuv422_y_p3_kernelPKhS0_S0_iPhiii,(.L_x_7 - _Z25rgb_to_yuv422_y_p3_kernelPKhS0_S0_iPhiii)
        .other          _Z25rgb_to_yuv422_y_p3_kernelPKhS0_S0_iPhiii,@"STO_CUDA_ENTRY STV_DEFAULT"
_Z25rgb_to_yuv422_y_p3_kernelPKhS0_S0_iPhiii:
.text._Z25rgb_to_yuv422_y_p3_kernelPKhS0_S0_iPhiii:
[----:B------:R-:W-:Y:S01]  /*0000*/  LDC R1, c[0x0][0x37c] ;  /* 0x0000df00ff017b82 */ /* 0x000fe20000000800 */
[----:B------:R-:W0:Y:S07]  /*0010*/  S2R R5, SR_TID.Y ;  /* 0x0000000000057919 */ /* 0x000e2e0000002200 */
[----:B------:R-:W1:Y:S01]  /*0020*/  LDC R0, c[0x0][0x360] ;  /* 0x0000d800ff007b82 */ /* 0x000e620000000800 */
[----:B------:R-:W2:Y:S01]  /*0030*/  LDCU UR6, c[0x0][0x3b0] ;  /* 0x00007600ff0677ac */ /* 0x000ea20008000800 */
[----:B------:R-:W1:Y:S01]  /*0040*/  S2R R3, SR_TID.X ;  /* 0x0000000000037919 */ /* 0x000e620000002100 */
[----:B------:R-:W3:Y:S05]  /*0050*/  LDCU UR7, c[0x0][0x3ac] ;  /* 0x00007580ff0777ac */ /* 0x000eea0008000800 */
[----:B------:R-:W0:Y:S08]  /*0060*/  S2UR UR5, SR_CTAID.Y ;  /* 0x00000000000579c3 */ /* 0x000e300000002600 */
[----:B------:R-:W0:Y:S08]  /*0070*/  LDC R8, c[0x0][0x364] ;  /* 0x0000d900ff087b82 */ /* 0x000e300000000800 */
[----:B------:R-:W1:Y:S01]  /*0080*/  S2UR UR4, SR_CTAID.X ;  /* 0x00000000000479c3 */ /* 0x000e620000002500 */
[----:B0-----:R-:W-:-:S05]  /*0090*/  IMAD R8, R8, UR5, R5 ;  /* 0x0000000508087c24 */ /* 0x001fca000f8e0205 */
[----:B--2---:R-:W-:Y:S01]  /*00a0*/  ISETP.GE.AND P0, PT, R8, UR6, PT ;  /* 0x0000000608007c0c */ /* 0x004fe2000bf06270 */
[----:B-1----:R-:W-:-:S05]  /*00b0*/  IMAD R0, R0, UR4, R3 ;  /* 0x0000000400007c24 */ /* 0x002fca000f8e0203 */
[----:B---3--:R-:W-:-:S13]  /*00c0*/  ISETP.GE.OR P0, PT, R0, UR7, P0 ;  /* 0x0000000700007c0c */ /* 0x008fda0008706670 */
[----:B------:R-:W-:Y:S05]  /*00d0*/  @P0 EXIT ;  /* 0x000000000000094d */ /* 0x000fea0003800000 */
[----:B------:R-:W0:Y:S01]  /*00e0*/  LDCU UR4, c[0x0][0x398] ;  /* 0x00007300ff0477ac */ /* 0x000e220008000800 */
[----:B------:R-:W-:Y:S01]  /*00f0*/  SHF.R.S32.HI R14, RZ, 0x1f, R0 ;  /* 0x0000001fff0e7819 */ /* 0x000fe20000011400 */
[----:B------:R-:W1:Y:S01]  /*0100*/  LDCU.128 UR8, c[0x0][0x380] ;  /* 0x00007000ff0877ac */ /* 0x000e620008000c00 */
[----:B------:R-:W2:Y:S01]  /*0110*/  LDCU.64 UR6, c[0x0][0x390] ;  /* 0x00007200ff0677ac */ /* 0x000ea20008000a00 */
[----:B0-----:R-:W-:Y:S01]  /*0120*/  IMAD R3, R8, UR4, RZ ;  /* 0x0000000408037c24 */ /* 0x001fe2000f8e02ff */
[----:B------:R-:W0:Y:S04]  /*0130*/  LDCU.64 UR4, c[0x0][0x358] ;  /* 0x00006b00ff0477ac */ /* 0x000e280008000a00 */
[----:B------:R-:W-:-:S04]  /*0140*/  IADD3 R6, P1, PT, R0, R3, RZ ;  /* 0x0000000300067210 */ /* 0x000fc80007f3e0ff */
[C---:B-1----:R-:W-:Y:S02]  /*0150*/  IADD3 R4, P0, PT, R6.reuse, UR10, RZ ;  /* 0x0000000a06047c10 */ /* 0x042fe4000ff1e0ff */
[----:B------:R-:W-:Y:S02]  /*0160*/  LEA.HI.X.SX32 R7, R3, R14, 0x1, P1 ;  /* 0x0000000e03077211 */ /* 0x000fe400008f0eff */
[C---:B------:R-:W-:Y:S02]  /*0170*/  IADD3 R2, P1, PT, R6.reuse, UR8, RZ ;  /* 0x0000000806027c10 */ /* 0x040fe4000ff3e0ff */
[C---:B------:R-:W-:Y:S02]  /*0180*/  IADD3.X R5, PT, PT, R7.reuse, UR11, RZ, P0, !PT ;  /* 0x0000000b07057c10 */ /* 0x040fe400087fe4ff */
[C---:B------:R-:W-:Y:S01]  /*0190*/  IADD3.X R3, PT, PT, R7.reuse, UR9, RZ, P1, !PT ;  /* 0x0000000907037c10 */ /* 0x040fe20008ffe4ff */
[----:B------:R-:W1:Y:S01]  /*01a0*/  LDCU.64 UR8, c[0x0][0x3a0] ;  /* 0x00007400ff0877ac */ /* 0x000e620008000a00 */
[----:B--2---:R-:W-:Y:S01]  /*01b0*/  IADD3 R6, P0, PT, R6, UR6, RZ ;  /* 0x0000000606067c10 */ /* 0x004fe2000ff1e0ff */
[----:B0-----:R-:W2:Y:S01]  /*01c0*/  LDG.E.U8.CONSTANT R4, desc[UR4][R4.64] ;  /* 0x0000000404047981 */ /* 0x001ea2000c1e9100 */
[----:B------:R-:W0:Y:S02]  /*01d0*/  LDCU UR6, c[0x0][0x3a8] ;  /* 0x00007500ff0677ac */ /* 0x000e240008000800 */
[----:B------:R-:W-:Y:S01]  /*01e0*/  IADD3.X R7, PT, PT, R7, UR7, RZ, P0, !PT ;  /* 0x0000000707077c10 */ /* 0x000fe200087fe4ff */
[----:B------:R0:W3:Y:S04]  /*01f0*/  LDG.E.U8.CONSTANT R2, desc[UR4][R2.64] ;  /* 0x0000000402027981 */ /* 0x0000e8000c1e9100 */
[----:B------:R-:W4:Y:S01]  /*0200*/  LDG.E.U8.CONSTANT R6, desc[UR4][R6.64] ;  /* 0x0000000406067981 */ /* 0x000f22000c1e9100 */
[----:B0-----:R-:W-:Y:S01]  /*0210*/  IMAD R3, R8, UR6, RZ ;  /* 0x0000000608037c24 */ /* 0x001fe2000f8e02ff */
[----:B--2---:R-:W-:-:S02]  /*0220*/  I2FP.F32.U32 R10, R4 ;  /* 0x00000004000a7245 */ /* 0x004fc40000201000 */
[----:B---3--:R-:W-:-:S03]  /*0230*/  I2FP.F32.U32 R9, R2 ;  /* 0x0000000200097245 */ /* 0x008fc60000201000 */
[----:B------:R-:W-:Y:S01]  /*0240*/  FMUL R12, R10, 0.58700001239776611328 ;  /* 0x3f1645a20a0c7820 */ /* 0x000fe20000400000 */
[----:B-1----:R-:W-:Y:S02]  /*0250*/  IADD3 R2, P0, P1, R3, UR8, R0 ;  /* 0x0000000803027c10 */ /* 0x002fe4000f91e000 */
[----:B----4-:R-:W-:Y:S01]  /*0260*/  I2FP.F32.U32 R10, R6 ;  /* 0x00000006000a7245 */ /* 0x010fe20000201000 */
[----:B------:R-:W-:Y:S01]  /*0270*/  FFMA R9, R9, 0.29899999499320983887, R12 ;  /* 0x3e99168709097823 */ /* 0x000fe2000000000c */
[----:B------:R-:W-:-:S03]  /*0280*/  SHF.R.S32.HI R3, RZ, 0x1f, R3 ;  /* 0x0000001fff037819 */ /* 0x000fc60000011403 */
[----:B------:R-:W-:Y:S01]  /*0290*/  FFMA R9, R10, 0.11400000005960464478, R9 ;  /* 0x3de978d50a097823 */ /* 0x000fe20000000009 */
[----:B------:R-:W-:-:S05]  /*02a0*/  IADD3.X R3, PT, PT, R3, UR9, R14, P0, P1 ;  /* 0x0000000903037c10 */ /* 0x000fca00087e240e */
[----:B------:R-:W0:Y:S02]  /*02b0*/  F2I.TRUNC.NTZ R9, R9 ;  /* 0x0000000900097305 */ /* 0x000e24000020f100 */
[----:B0-----:R-:W-:-:S05]  /*02c0*/  VIMNMX.RELU R5, PT, PT, R9, 0xff, PT ;  /* 0x000000ff09057848 */ /* 0x001fca0003fe1100 */
[----:B------:R-:W-:Y:S01]  /*02d0*/  STG.E.U8 desc[UR4][R2.64], R5 ;  /* 0x0000000502007986 */ /* 0x000fe2000c101104 */
[----:B------:R-:W-:Y:S05]  /*02e0*/  EXIT ;  /* 0x000000000000794d */ /* 0x000fea0003800000 */
.L_x_2:
        /* <DEDUP_REMOVED lines=9> */
.L_x_7:


//--------------------- .text._Z26rgb_to_yuv422_uv_c3_kernelPKhiPhiS1_iii --------------------------
	.section	.text._Z26rgb_to_yuv422_uv_c3_kernelPKhiPhiS1_iii,"ax",@progbits
	.align	128
        .global         _Z26rgb_to_yuv422_uv_c3_kernelPKhiPhiS1_iii
        .type           _Z26rgb_to_yuv422_uv_c3_kernelPKhiPhiS1_iii,@function
        .size           _Z26rgb_to_yuv422_uv_c3_kernelPKhiPhiS1_iii,(.L_x_8 - _Z26rgb_to_yuv422_uv_c3_kernelPKhiPhiS1_iii)
        .other          _Z26rgb_to_yuv422_uv_c3_kernelPKhiPhiS1_iii,@"STO_CUDA_ENTRY STV_DEFAULT"
_Z26rgb_to_yuv422_uv_c3_kernelPKhiPhiS1_iii:
.text._Z26rgb_to_yuv422_uv_c3_kernelPKhiPhiS1_iii:
        /* <DEDUP_REMOVED lines=20> */
[----:B------:R-:W3:Y:S01]  /*0140*/  LDCU UR7, c[0x0][0x3a8] ;  /* 0x00007500ff0777ac */ /* 0x000ee20008000800 */
[----:B------:R-:W4:Y:S01]  /*0150*/  LDCU.64 UR10, c[0x0][0x3a0] ;  /* 0x00007400ff0a77ac */ /* 0x000f220008000a00 */
[----:B0-----:R-:W-:Y:S01]  /*0160*/  IMAD R3, R2, UR6, RZ ;  /* 0x0000000602037c24 */ /* 0x001fe2000f8e02ff */
[----:B------:R-:W0:Y:S04]  /*0170*/  LDCU UR6, c[0x0][0x398] ;  /* 0x00007300ff0677ac */ /* 0x000e280008000800 */
[----:B-1----:R-:W-:-:S02]  /*0180*/  IADD3 R4, P0, P1, R3, UR8, R4 ;  /* 0x0000000803047c10 */ /* 0x002fc4000f91e004 */
[----:B------:R-:W-:-:S04]  /*0190*/  SHF.R.S32.HI R3, RZ, 0x1f, R3 ;  /* 0x0000001fff037819 */ /* 0x000fc80000011403 */
[----:B------:R-:W-:Y:S01]  /*01a0*/  IADD3.X R5, PT, PT, R3, UR9, R6, P0, P1 ;  /* 0x0000000903057c10 */ /* 0x000fe200087e2406 */
[----:B------:R-:W1:Y:S04]  /*01b0*/  LDCU.64 UR8, c[0x0][0x390] ;  /* 0x00007200ff0877ac */ /* 0x000e680008000a00 */
[----:B--2---:R-:W2:Y:S04]  /*01c0*/  LDG.E.U8.CONSTANT R6, desc[UR4][R4.64+0x1] ;  /* 0x0000010404067981 */ /* 0x004ea8000c1e9100 */
[----:B------:R-:W5:Y:S04]  /*01d0*/  LDG.E.U8.CONSTANT R10, desc[UR4][R4.64+0x4] ;  /* 0x00000404040a7981 */ /* 0x000f68000c1e9100 */
[----:B------:R-:W3:Y:S04]  /*01e0*/  LDG.E.U8.CONSTANT R3, desc[UR4][R4.64] ;  /* 0x0000000404037981 */ /* 0x000ee8000c1e9100 */
[----:B------:R-:W4:Y:S04]  /*01f0*/  LDG.E.U8.CONSTANT R9, desc[UR4][R4.64+0x3] ;  /* 0x0000030404097981 */ /* 0x000f28000c1e9100 */
[----:B------:R-:W4:Y:S04]  /*0200*/  LDG.E.U8.CONSTANT R7, desc[UR4][R4.64+0x2] ;  /* 0x0000020404077981 */ /* 0x000f28000c1e9100 */
[----:B------:R0:W4:Y:S01]  /*0210*/  LDG.E.U8.CONSTANT R11, desc[UR4][R4.64+0x5] ;  /* 0x00000504040b7981 */ /* 0x000122000c1e9100 */
[----:B--2---:R-:W-:-:S02]  /*0220*/  I2FP.F32.U32 R6, R6 ;  /* 0x0000000600067245 */ /* 0x004fc40000201000 */
[----:B-----5:R-:W-:-:S03]  /*0230*/  I2FP.F32.U32 R10, R10 ;  /* 0x0000000a000a7245 */ /* 0x020fc60000201000 */
[----:B------:R-:W-:Y:S01]  /*0240*/  FMUL R8, R6, 0.28900000452995300293 ;  /* 0x3e93f7cf06087820 */ /* 0x000fe20000400000 */
[----:B---3--:R-:W-:Y:S01]  /*0250*/  I2FP.F32.U32 R3, R3 ;  /* 0x0000000300037245 */ /* 0x008fe20000201000 */
[----:B0-----:R-:W-:Y:S01]  /*0260*/  FMUL R4, R10, 0.28900000452995300293 ;  /* 0x3e93f7cf0a047820 */ /* 0x001fe20000400000 */
[----:B----4-:R-:W-:Y:S01]  /*0270*/  I2FP.F32.U32 R9, R9 ;  /* 0x0000000900097245 */ /* 0x010fe20000201000 */
        /* <DEDUP_REMOVED lines=21> */
[----:B--2---:R-:W-:Y:S01]  /*03d0*/  VIMNMX.RELU R3, PT, PT, R4, 0xff, PT ;  /* 0x000000ff04037848 */ /* 0x004fe20003fe1100 */
[----:B------:R-:W-:Y:S01]  /*03e0*/  IMAD R7, R2, UR6, RZ ;  /* 0x0000000602077c24 */ /* 0x000fe2000f8e02ff */
[----:B---3--:R-:W-:-:S03]  /*03f0*/  VIMNMX.RELU R6, PT, PT, R6, 0xff, PT ;  /* 0x000000ff06067848 */ /* 0x008fc60003fe1100 */
[----:B------:R-:W-:Y:S02]  /*0400*/  IMAD.IADD R8, R8, 0x1, R3 ;  /* 0x0000000108087824 */ /* 0x000fe400078e0203 */
[----:B------:R-:W-:Y:S01]  /*0410*/  IMAD R3, R2, UR7, RZ ;  /* 0x0000000702037c24 */ /* 0x000fe2000f8e02ff */
[----:B----4-:R-:W-:Y:S02]  /*0420*/  VIMNMX.RELU R5, PT, PT, R10, 0xff, PT ;  /* 0x000000ff0a057848 */ /* 0x010fe40003fe1100 */
[----:B-1----:R-:W-:-:S03]  /*0430*/  IADD3 R2, P0, P1, R7, UR8, R0 ;  /* 0x0000000807027c10 */ /* 0x002fc6000f91e000 */
[----:B------:R-:W-:Y:S01]  /*0440*/  IMAD.IADD R5, R6, 0x1, R5 ;  /* 0x0000000106057824 */ /* 0x000fe200078e0205 */
[----:B------:R-:W-:Y:S02]  /*0450*/  SHF.R.S32.HI R6, RZ, 0x1f, R7 ;  /* 0x0000001fff067819 */ /* 0x000fe40000011407 */
[--C-:B------:R-:W-:Y:S02]  /*0460*/  SHF.R.S32.HI R11, RZ, 0x1f, R0.reuse ;  /* 0x0000001fff0b7819 */ /* 0x100fe40000011400 */
[----:B------:R-:W-:Y:S02]  /*0470*/  IADD3 R4, P2, P3, R3, UR10, R0 ;  /* 0x0000000a03047c10 */ /* 0x000fe4000fb5e000 */
[----:B------:R-:W-:Y:S02]  /*0480*/  LOP3.LUT R7, R8, 0xffff, RZ, 0xc0, !PT ;  /* 0x0000ffff08077812 */ /* 0x000fe400078ec0ff */
[----:B------:R-:W-:Y:S02]  /*0490*/  SHF.R.S32.HI R0, RZ, 0x1f, R3 ;  /* 0x0000001fff007819 */ /* 0x000fe40000011403 */
[----:B------:R-:W-:-:S02]  /*04a0*/  LOP3.LUT R9, R5, 0xffff, RZ, 0xc0, !PT ;  /* 0x0000ffff05097812 */ /* 0x000fc400078ec0ff */
[----:B------:R-:W-:Y:S02]  /*04b0*/  IADD3.X R3, PT, PT, R6, UR9, R11, P0, P1 ;  /* 0x0000000906037c10 */ /* 0x000fe400087e240b */
[----:B------:R-:W-:Y:S02]  /*04c0*/  SHF.R.U32.HI R7, RZ, 0x1, R7 ;  /* 0x00000001ff077819 */ /* 0x000fe40000011607 */
[----:B------:R-:W-:Y:S02]  /*04d0*/  IADD3.X R5, PT, PT, R0, UR11, R11, P2, P3 ;  /* 0x0000000b00057c10 */ /* 0x000fe400097e640b */
[----:B------:R-:W-:Y:S01]  /*04e0*/  SHF.R.U32.HI R9, RZ, 0x1, R9 ;  /* 0x00000001ff097819 */ /* 0x000fe20000011609 */
[----:B------:R-:W-:Y:S04]  /*04f0*/  STG.E.U8 desc[UR4][R2.64], R7 ;  /* 0x0000000702007986 */ /* 0x000fe8000c101104 */
[----:B------:R-:W-:Y:S01]  /*0500*/  STG.E.U8 desc[UR4][R4.64], R9 ;  /* 0x0000000904007986 */ /* 0x000fe2000c101104 */
[----:B------:R-:W-:Y:S05]  /*0510*/  EXIT ;  /* 0x000000000000794d */ /* 0x000fea0003800000 */
.L_x_3:
        /* <DEDUP_REMOVED lines=14> */
.L_x_8:


//--------------------- .text._Z25rgb_to_yuv422_y_c3_kernelPKhiPhiii --------------------------
	.section	.text._Z25rgb_to_yuv422_y_c3_kernelPKhiPhiii,"ax",@progbits
	.align	128
        .global         _Z25rgb_to_yuv422_y_c3_kernelPKhiPhiii
        .type           _Z25rgb_to_yuv422_y_c3_kernelPKhiPhiii,@function
        .size           _Z25rgb_to_yuv422_y_c3_kernelPKhiPhiii,(.L_x_9 - _Z25rgb_to_yuv422_y_c3_kernelPKhiPhiii)
        .other          _Z25rgb_to_yuv422_y_c3_kernelPKhiPhiii,@"STO_CUDA_ENTRY STV_DEFAULT"
_Z25rgb_to_yuv422_y_c3_kernelPKhiPhiii:
.text._Z25rgb_to_yuv422_y_c3_kernelPKhiPhiii:
        /* <DEDUP_REMOVED lines=27> */
[----:B------:R-:W4:Y:S01]  /*01b0*/  LDG.E.U8.CONSTANT R7, desc[UR4][R2.64+0x2] ;  /* 0x0000020402077981 */ /* 0x000f22000c1e9100 */
[----:B--2---:R-:W-:-:S02]  /*01c0*/  I2FP.F32.U32 R6, R6 ;  /* 0x0000000600067245 */ /* 0x004fc40000201000 */
[----:B---3--:R-:W-:-:S03]  /*01d0*/  I2FP.F32.U32 R5, R5 ;  /* 0x0000000500057245 */ /* 0x008fc60000201000 */
[----:B------:R-:W-:Y:S01]  /*01e0*/  FMUL R6, R6, 0.58700001239776611328 ;  /* 0x3f1645a206067820 */ /* 0x000fe20000400000 */
[----:B----4-:R-:W-:-:S03]  /*01f0*/  I2FP.F32.U32 R7, R7 ;  /* 0x0000000700077245 */ /* 0x010fc60000201000 */
[----:B------:R-:W-:Y:S01]  /*0200*/  FFMA R6, R5, 0.29899999499320983887, R6 ;  /* 0x3e99168705067823 */ /* 0x000fe20000000006 */
[----:B0-----:R-:W-:Y:S01]  /*0210*/  IMAD R5, R4, UR6, RZ ;  /* 0x0000000604057c24 */ /* 0x001fe2000f8e02ff */
[----:B------:R-:W-:Y:S02]  /*0220*/  SHF.R.S32.HI R4, RZ, 0x1f, R0 ;  /* 0x0000001fff047819 */ /* 0x000fe40000011400 */
[----:B------:R-:W-:Y:S02]  /*0230*/  FFMA R6, R7, 0.11400000005960464478, R6 ;  /* 0x3de978d507067823 */ /* 0x000fe40000000006 */
[----:B-1----:R-:W-:Y:S02]  /*0240*/  IADD3 R2, P0, P1, R5, UR8, R0 ;  /* 0x0000000805027c10 */ /* 0x002fe4000f91e000 */
[----:B------:R-:W-:Y:S02]  /*0250*/  SHF.R.S32.HI R5, RZ, 0x1f, R5 ;  /* 0x0000001fff057819 */ /* 0x000fe40000011405 */
[----:B------:R-:W0:Y:S02]  /*0260*/  F2I.TRUNC.NTZ R6, R6 ;  /* 0x0000000600067305 */ /* 0x000e24000020f100 */
[----:B------:R-:W-:-:S02]  /*0270*/  IADD3.X R3, PT, PT, R5, UR9, R4, P0, P1 ;  /* 0x0000000905037c10 */ /* 0x000fc400087e2404 */
[----:B0-----:R-:W-:-:S05]  /*0280*/  VIMNMX.RELU R5, PT, PT, R6, 0xff, PT ;  /* 0x000000ff06057848 */ /* 0x001fca0003fe1100 */
[----:B------:R-:W-:Y:S01]  /*0290*/  STG.E.U8 desc[UR4][R2.64], R5 ;  /* 0x0000000502007986 */ /* 0x000fe2000c101104 */
[----:B------:R-:W-:Y:S05]  /*02a0*/  EXIT ;  /* 0x000000000000794d */ /* 0x000fea0003800000 */
.L_x_4:
        /* <DEDUP_REMOVED lines=13> */
.L_x_9:


//--------------------- .nv.shared.reserved.0     --------------------------
	.section	.nv.shared.reserved.0,"aw",@nobits
	.weak		__nv_reservedSMEM_offset_0_alias
	.size		__nv_reservedSMEM_offset_0_alias, 0, 64
	.other		__nv_reservedSMEM_offset_0_alias,@"STO_CUDA_RESERVED_SHARED STV_DEFAULT"
__nv_reservedSMEM_offset_0_alias:
	.zero		0
	.zero		64


//--------------------- .nv.constant0._Z23rgb_to_yuv422_c2_kernelPKhiPhiii --------------------------
	.section	.nv.constant0._Z23rgb_to_yuv422_c2_kernelPKhiPhiii,"a",@progbits
	.sectionflags	@""
	.align	4
.nv.constant0._Z23rgb_to_yuv422_c2_kernelPKhiPhiii:
	.zero		932


//--------------------- .nv.constant0._Z26rgb_to_yuv422_uv_p3_kernelPKhS0_S0_iPhiS1_iii --------------------------
	.section	.nv.constant0._Z26rgb_to_yuv422_uv_p3_kernelPKhS0_S0_iPhiS1_iii,"a",@progbits
	.sectionflags	@""
	.align	4
.nv.constant0._Z26rgb_to_yuv422_uv_p3_kernelPKhS0_S0_iPhiS1_iii:
	.zero		964


//--------------------- .nv.constant0._Z25rgb_to_yuv422_y_p3_kernelPKhS0_S0_iPhiii --------------------------
	.section	.nv.constant0._Z25rgb_to_yuv422_y_p3_kernelPKhS0_S0_iPhiii,"a",@progbits
	.sectionflags	@""
	.align	4
.nv.constant0._Z25rgb_to_yuv422_y_p3_kernelPKhS0_S0_iPhiii:
	.zero		948


//--------------------- .nv.constant0._Z26rgb_to_yuv422_uv_c3_kernelPKhiPhiS1_iii --------------------------
	.section	.nv.constant0._Z26rgb_to_yuv422_uv_c3_kernelPKhiPhiS1_iii,"a",@progbits
	.sectionflags	@""
	.align	4
.nv.constant0._Z26rgb_to_yuv422_uv_c3_kernelPKhiPhiS1_iii:
	.zero		948


//--------------------- .nv.constant0._Z25rgb_to_yuv422_y_c3_kernelPKhiPhiii --------------------------
	.section	.nv.constant0._Z25rgb_to_yuv422_y_c3_kernelPKhiPhiii,"a",@progbits
	.sectionflags	@""
	.align	4
.nv.constant0._Z25rgb_to_yuv422_y_c3_kernelPKhiPhiii:
	.zero		932


//--------------------- SYMBOLS --------------------------

	.type		.nv.reservedSmem.offset0,@object
	.size		.nv.reservedSmem.offset0,0x4
